//
// Generated by NVIDIA NVVM Compiler
//
// Compiler Build ID: CL-36424714
// Cuda compilation tools, release 13.0, V13.0.88
// Based on NVVM 20.0.0
//

.version 9.0
.target sm_100
.address_size 64

	// .globl	_Z14testPrefixScanItEvj
.extern .func  (.param .b32 func_retval0) vprintf
(
	.param .b64 vprintf_param_0,
	.param .b64 vprintf_param_1
)
;
.extern .func __assertfail
(
	.param .b64 __assertfail_param_0,
	.param .b64 __assertfail_param_1,
	.param .b32 __assertfail_param_2,
	.param .b64 __assertfail_param_3,
	.param .b64 __assertfail_param_4
)
;
.global .align 1 .b8 __unnamed_1[71] = {118, 111, 105, 100, 32, 98, 108, 111, 99, 107, 80, 114, 101, 102, 105, 120, 83, 99, 97, 110, 40, 84, 32, 42, 44, 32, 117, 110, 115, 105, 103, 110, 101, 100, 32, 105, 110, 116, 44, 32, 84, 32, 42, 41, 32, 91, 119, 105, 116, 104, 32, 84, 32, 61, 32, 117, 110, 115, 105, 103, 110, 101, 100, 32, 115, 104, 111, 114, 116, 93};
.global .align 1 .b8 __unnamed_2[60] = {118, 111, 105, 100, 32, 116, 101, 115, 116, 80, 114, 101, 102, 105, 120, 83, 99, 97, 110, 40, 117, 110, 115, 105, 103, 110, 101, 100, 32, 105, 110, 116, 41, 32, 91, 119, 105, 116, 104, 32, 84, 32, 61, 32, 117, 110, 115, 105, 103, 110, 101, 100, 32, 115, 104, 111, 114, 116, 93};
// _ZZ14testPrefixScanItEvjE2ws has been demoted
// _ZZ14testPrefixScanItEvjE1c has been demoted
.global .align 1 .b8 __unnamed_3[62] = {118, 111, 105, 100, 32, 98, 108, 111, 99, 107, 80, 114, 101, 102, 105, 120, 83, 99, 97, 110, 40, 84, 32, 42, 44, 32, 117, 110, 115, 105, 103, 110, 101, 100, 32, 105, 110, 116, 44, 32, 84, 32, 42, 41, 32, 91, 119, 105, 116, 104, 32, 84, 32, 61, 32, 102, 108, 111, 97, 116, 93};
.global .align 1 .b8 __unnamed_4[51] = {118, 111, 105, 100, 32, 116, 101, 115, 116, 80, 114, 101, 102, 105, 120, 83, 99, 97, 110, 40, 117, 110, 115, 105, 103, 110, 101, 100, 32, 105, 110, 116, 41, 32, 91, 119, 105, 116, 104, 32, 84, 32, 61, 32, 102, 108, 111, 97, 116, 93};
// _ZZ14testPrefixScanIfEvjE2ws has been demoted
// _ZZ14testPrefixScanIfEvjE1c has been demoted
.global .align 1 .b8 $str[11] = {115, 105, 122, 101, 60, 61, 49, 48, 50, 52};
.global .align 1 .b8 $str$1[27] = {47, 116, 109, 112, 47, 115, 97, 115, 115, 95, 99, 117, 95, 97, 119, 111, 110, 120, 51, 117, 103, 47, 107, 46, 99, 117};
.global .align 1 .b8 $str$2[17] = {48, 61, 61, 98, 108, 111, 99, 107, 68, 105, 109, 46, 120, 37, 51, 50};
.global .align 1 .b8 $str$3[10] = {119, 97, 114, 112, 73, 100, 60, 51, 50};
.global .align 1 .b8 $str$4[8] = {49, 61, 61, 99, 91, 48, 93};
.global .align 1 .b8 $str$5[24] = {102, 97, 105, 108, 101, 100, 32, 37, 100, 32, 37, 100, 32, 37, 100, 58, 32, 37, 100, 32, 37, 100, 10};
.global .align 1 .b8 $str$6[15] = {99, 91, 105, 93, 61, 61, 99, 91, 105, 45, 49, 93, 43, 49};
.global .align 1 .b8 $str$7[10] = {99, 91, 105, 93, 61, 61, 105, 43, 49};

.visible .entry _Z14testPrefixScanItEvj(
	.param .u32 _Z14testPrefixScanItEvj_param_0
)
{
	.local .align 8 .b8 	__local_depot0[24];
	.reg .b64 	%SP;
	.reg .b64 	%SPL;
	.reg .pred 	%p<39>;
	.reg .b16 	%rs<50>;
	.reg .b32 	%r<74>;
	.reg .b64 	%rd<42>;
	// demoted variable
	.shared .align 2 .b8 _ZZ14testPrefixScanItEvjE2ws[64];
	// demoted variable
	.shared .align 2 .b8 _ZZ14testPrefixScanItEvjE1c[2048];
	mov.u64 	%SPL, __local_depot0;
	cvta.local.u64 	%SP, %SPL;
	ld.param.u32 	%r19, [_Z14testPrefixScanItEvj_param_0];
	mov.u32 	%r1, %tid.x;
	setp.ge.u32 	%p1, %r1, %r19;
	@%p1 bra 	$L__BB0_3;
	mov.u32 	%r2, %ntid.x;
	mov.u32 	%r21, _ZZ14testPrefixScanItEvjE1c;
	mov.u32 	%r70, %r1;
$L__BB0_2:
	shl.b32 	%r20, %r70, 1;
	add.s32 	%r22, %r21, %r20;
	mov.b16 	%rs9, 1;
	st.shared.u16 	[%r22], %rs9;
	add.s32 	%r70, %r70, %r2;
	setp.lt.u32 	%p2, %r70, %r19;
	@%p2 bra 	$L__BB0_2;
$L__BB0_3:
	setp.lt.u32 	%p3, %r19, 1025;
	@%p3 bra 	$L__BB0_5;
	mov.u64 	%rd2, $str;
	cvta.global.u64 	%rd3, %rd2;
	mov.u64 	%rd4, $str$1;
	cvta.global.u64 	%rd5, %rd4;
	mov.u64 	%rd6, __unnamed_1;
	cvta.global.u64 	%rd7, %rd6;
	{ // callseq 0, 0
	.param .b64 param0;
	st.param.b64 	[param0], %rd3;
	.param .b64 param1;
	st.param.b64 	[param1], %rd5;
	.param .b32 param2;
	st.param.b32 	[param2], 25;
	.param .b64 param3;
	st.param.b64 	[param3], %rd7;
	.param .b64 param4;
	st.param.b64 	[param4], 1;
	call.uni 
	__assertfail, 
	(
	param0, 
	param1, 
	param2, 
	param3, 
	param4
	);
	} // callseq 0
$L__BB0_5:
	mov.u32 	%r5, %ntid.x;
	and.b32  	%r23, %r5, 31;
	setp.eq.s32 	%p4, %r23, 0;
	@%p4 bra 	$L__BB0_7;
	mov.u64 	%rd8, $str$2;
	cvta.global.u64 	%rd9, %rd8;
	mov.u64 	%rd10, $str$1;
	cvta.global.u64 	%rd11, %rd10;
	mov.u64 	%rd12, __unnamed_1;
	cvta.global.u64 	%rd13, %rd12;
	{ // callseq 1, 0
	.param .b64 param0;
	st.param.b64 	[param0], %rd9;
	.param .b64 param1;
	st.param.b64 	[param1], %rd11;
	.param .b32 param2;
	st.param.b32 	[param2], 26;
	.param .b64 param3;
	st.param.b64 	[param3], %rd13;
	.param .b64 param4;
	st.param.b64 	[param4], 1;
	call.uni 
	__assertfail, 
	(
	param0, 
	param1, 
	param2, 
	param3, 
	param4
	);
	} // callseq 1
$L__BB0_7:
	setp.ge.u32 	%p5, %r1, %r19;
	@%p5 bra 	$L__BB0_14;
	and.b32  	%r6, %r1, 31;
	mov.u32 	%r25, _ZZ14testPrefixScanItEvjE1c;
	mov.u32 	%r38, _ZZ14testPrefixScanItEvjE2ws;
	mov.u64 	%rd14, $str$3;
	mov.u64 	%rd16, $str$1;
	mov.u64 	%rd18, __unnamed_1;
	mov.u32 	%r71, %r1;
$L__BB0_9:
	setp.lt.u32 	%p6, %r6, 16;
	setp.lt.u32 	%p7, %r6, 8;
	setp.lt.u32 	%p8, %r6, 4;
	setp.lt.u32 	%p9, %r6, 2;
	setp.eq.s32 	%p10, %r6, 0;
	shl.b32 	%r24, %r71, 1;
	add.s32 	%r8, %r25, %r24;
	ld.shared.u16 	%rs10, [%r8];
	cvt.u32.u16 	%r26, %rs10;
	shfl.sync.up.b32	%r27|%p11, %r26, 1, 0, -1;
	cvt.u16.u32 	%rs11, %r27;
	selp.b16 	%rs12, 0, %rs11, %p10;
	add.s16 	%rs13, %rs12, %rs10;
	cvt.u32.u16 	%r28, %rs13;
	shfl.sync.up.b32	%r29|%p12, %r28, 2, 0, -1;
	cvt.u16.u32 	%rs14, %r29;
	selp.b16 	%rs15, 0, %rs14, %p9;
	add.s16 	%rs16, %rs15, %rs13;
	cvt.u32.u16 	%r30, %rs16;
	shfl.sync.up.b32	%r31|%p13, %r30, 4, 0, -1;
	cvt.u16.u32 	%rs17, %r31;
	selp.b16 	%rs18, 0, %rs17, %p8;
	add.s16 	%rs19, %rs18, %rs16;
	cvt.u32.u16 	%r32, %rs19;
	shfl.sync.up.b32	%r33|%p14, %r32, 8, 0, -1;
	cvt.u16.u32 	%rs20, %r33;
	selp.b16 	%rs21, 0, %rs20, %p7;
	add.s16 	%rs22, %rs21, %rs19;
	cvt.u32.u16 	%r34, %rs22;
	shfl.sync.up.b32	%r35|%p15, %r34, 16, 0, -1;
	cvt.u16.u32 	%rs23, %r35;
	selp.b16 	%rs24, 0, %rs23, %p6;
	add.s16 	%rs25, %rs24, %rs22;
	st.shared.u16 	[%r8], %rs25;
	setp.lt.u32 	%p16, %r71, 1024;
	@%p16 bra 	$L__BB0_11;
	cvta.global.u64 	%rd15, %rd14;
	cvta.global.u64 	%rd17, %rd16;
	cvta.global.u64 	%rd19, %rd18;
	{ // callseq 2, 0
	.param .b64 param0;
	st.param.b64 	[param0], %rd15;
	.param .b64 param1;
	st.param.b64 	[param1], %rd17;
	.param .b32 param2;
	st.param.b32 	[param2], 34;
	.param .b64 param3;
	st.param.b64 	[param3], %rd19;
	.param .b64 param4;
	st.param.b64 	[param4], 1;
	call.uni 
	__assertfail, 
	(
	param0, 
	param1, 
	param2, 
	param3, 
	param4
	);
	} // callseq 2
$L__BB0_11:
	setp.ne.s32 	%p17, %r6, 31;
	@%p17 bra 	$L__BB0_13;
	ld.shared.u16 	%rs26, [%r8];
	shr.u32 	%r36, %r71, 4;
	and.b32  	%r37, %r36, 268435454;
	add.s32 	%r39, %r38, %r37;
	st.shared.u16 	[%r39], %rs26;
$L__BB0_13:
	add.s32 	%r71, %r71, %r5;
	setp.lt.u32 	%p18, %r71, %r19;
	@%p18 bra 	$L__BB0_9;
$L__BB0_14:
	bar.sync 	0;
	setp.lt.u32 	%p19, %r19, 33;
	@%p19 bra 	$L__BB0_21;
	setp.gt.u32 	%p20, %r1, 31;
	@%p20 bra 	$L__BB0_17;
	shl.b32 	%r40, %r1, 1;
	mov.u32 	%r41, _ZZ14testPrefixScanItEvjE2ws;
	add.s32 	%r42, %r41, %r40;
	ld.shared.u16 	%rs27, [%r42];
	cvt.u32.u16 	%r43, %rs27;
	shfl.sync.up.b32	%r44|%p21, %r43, 1, 0, -1;
	setp.eq.s32 	%p22, %r1, 0;
	cvt.u16.u32 	%rs28, %r44;
	selp.b16 	%rs29, 0, %rs28, %p22;
	add.s16 	%rs30, %rs29, %rs27;
	cvt.u32.u16 	%r45, %rs30;
	shfl.sync.up.b32	%r46|%p23, %r45, 2, 0, -1;
	setp.lt.u32 	%p24, %r1, 2;
	cvt.u16.u32 	%rs31, %r46;
	selp.b16 	%rs32, 0, %rs31, %p24;
	add.s16 	%rs33, %rs32, %rs30;
	cvt.u32.u16 	%r47, %rs33;
	shfl.sync.up.b32	%r48|%p25, %r47, 4, 0, -1;
	setp.lt.u32 	%p26, %r1, 4;
	cvt.u16.u32 	%rs34, %r48;
	selp.b16 	%rs35, 0, %rs34, %p26;
	add.s16 	%rs36, %rs35, %rs33;
	cvt.u32.u16 	%r49, %rs36;
	shfl.sync.up.b32	%r50|%p27, %r49, 8, 0, -1;
	setp.lt.u32 	%p28, %r1, 8;
	cvt.u16.u32 	%rs37, %r50;
	selp.b16 	%rs38, 0, %rs37, %p28;
	add.s16 	%rs39, %rs38, %rs36;
	cvt.u32.u16 	%r51, %rs39;
	shfl.sync.up.b32	%r52|%p29, %r51, 16, 0, -1;
	setp.lt.u32 	%p30, %r1, 16;
	cvt.u16.u32 	%rs40, %r52;
	selp.b16 	%rs41, 0, %rs40, %p30;
	add.s16 	%rs42, %rs41, %rs39;
	st.shared.u16 	[%r42], %rs42;
$L__BB0_17:
	bar.sync 	0;
	add.s32 	%r72, %r1, 32;
	setp.ge.u32 	%p31, %r72, %r19;
	@%p31 bra 	$L__BB0_20;
	mov.u32 	%r55, _ZZ14testPrefixScanItEvjE2ws;
	mov.u32 	%r58, _ZZ14testPrefixScanItEvjE1c;
$L__BB0_19:
	shr.u32 	%r53, %r72, 4;
	and.b32  	%r54, %r53, 268435454;
	add.s32 	%r56, %r55, %r54;
	ld.shared.u16 	%rs43, [%r56+-2];
	shl.b32 	%r57, %r72, 1;
	add.s32 	%r59, %r58, %r57;
	ld.shared.u16 	%rs44, [%r59];
	add.s16 	%rs45, %rs44, %rs43;
	st.shared.u16 	[%r59], %rs45;
	add.s32 	%r72, %r72, %r5;
	setp.lt.u32 	%p32, %r72, %r19;
	@%p32 bra 	$L__BB0_19;
$L__BB0_20:
	bar.sync 	0;
$L__BB0_21:
	ld.shared.u16 	%rs46, [_ZZ14testPrefixScanItEvjE1c];
	setp.eq.s16 	%p33, %rs46, 1;
	@%p33 bra 	$L__BB0_23;
	mov.u64 	%rd20, $str$4;
	cvta.global.u64 	%rd21, %rd20;
	mov.u64 	%rd22, $str$1;
	cvta.global.u64 	%rd23, %rd22;
	mov.u64 	%rd24, __unnamed_2;
	cvta.global.u64 	%rd25, %rd24;
	{ // callseq 3, 0
	.param .b64 param0;
	st.param.b64 	[param0], %rd21;
	.param .b64 param1;
	st.param.b64 	[param1], %rd23;
	.param .b32 param2;
	st.param.b32 	[param2], 59;
	.param .b64 param3;
	st.param.b64 	[param3], %rd25;
	.param .b64 param4;
	st.param.b64 	[param4], 1;
	call.uni 
	__assertfail, 
	(
	param0, 
	param1, 
	param2, 
	param3, 
	param4
	);
	} // callseq 3
$L__BB0_23:
	add.s32 	%r73, %r1, 1;
	setp.ge.u32 	%p34, %r73, %r19;
	@%p34 bra 	$L__BB0_32;
	add.u64 	%rd26, %SP, 0;
	add.u64 	%rd1, %SPL, 0;
	mov.u32 	%r61, _ZZ14testPrefixScanItEvjE1c;
	mov.u64 	%rd36, $str$7;
	mov.u64 	%rd38, $str$1;
	mov.u64 	%rd40, __unnamed_2;
	mov.u64 	%rd30, $str$6;
	mov.u64 	%rd27, $str$5;
$L__BB0_25:
	shl.b32 	%r60, %r73, 1;
	add.s32 	%r15, %r61, %r60;
	ld.shared.u16 	%rs49, [%r15];
	cvt.u32.u16 	%r16, %rs49;
	ld.shared.u16 	%rs47, [%r15+-2];
	cvt.u32.u16 	%r17, %rs47;
	add.s32 	%r62, %r17, 1;
	setp.eq.s32 	%p35, %r62, %r16;
	@%p35 bra 	$L__BB0_27;
	st.local.v2.u32 	[%rd1], {%r19, %r73};
	st.local.v2.u32 	[%rd1+8], {%r5, %r16};
	st.local.u32 	[%rd1+16], %r17;
	cvta.global.u64 	%rd28, %rd27;
	{ // callseq 4, 0
	.param .b64 param0;
	st.param.b64 	[param0], %rd28;
	.param .b64 param1;
	st.param.b64 	[param1], %rd26;
	.param .b32 retval0;
	call.uni (retval0), 
	vprintf, 
	(
	param0, 
	param1
	);
	ld.param.b32 	%r63, [retval0];
	} // callseq 4
	ld.shared.u16 	%rs49, [%r15];
	ld.shared.u16 	%rs47, [%r15+-2];
$L__BB0_27:
	cvt.u32.u16 	%r65, %rs49;
	cvt.u32.u16 	%r66, %rs47;
	add.s32 	%r67, %r66, 1;
	setp.eq.s32 	%p36, %r67, %r65;
	@%p36 bra 	$L__BB0_29;
	cvta.global.u64 	%rd31, %rd30;
	cvta.global.u64 	%rd33, %rd38;
	cvta.global.u64 	%rd35, %rd40;
	{ // callseq 5, 0
	.param .b64 param0;
	st.param.b64 	[param0], %rd31;
	.param .b64 param1;
	st.param.b64 	[param1], %rd33;
	.param .b32 param2;
	st.param.b32 	[param2], 62;
	.param .b64 param3;
	st.param.b64 	[param3], %rd35;
	.param .b64 param4;
	st.param.b64 	[param4], 1;
	call.uni 
	__assertfail, 
	(
	param0, 
	param1, 
	param2, 
	param3, 
	param4
	);
	} // callseq 5
	ld.shared.u16 	%rs49, [%r15];
$L__BB0_29:
	cvt.u32.u16 	%r68, %rs49;
	add.s32 	%r69, %r73, 1;
	setp.eq.s32 	%p37, %r69, %r68;
	@%p37 bra 	$L__BB0_31;
	cvta.global.u64 	%rd37, %rd36;
	cvta.global.u64 	%rd39, %rd38;
	cvta.global.u64 	%rd41, %rd40;
	{ // callseq 6, 0
	.param .b64 param0;
	st.param.b64 	[param0], %rd37;
	.param .b64 param1;
	st.param.b64 	[param1], %rd39;
	.param .b32 param2;
	st.param.b32 	[param2], 62;
	.param .b64 param3;
	st.param.b64 	[param3], %rd41;
	.param .b64 param4;
	st.param.b64 	[param4], 1;
	call.uni 
	__assertfail, 
	(
	param0, 
	param1, 
	param2, 
	param3, 
	param4
	);
	} // callseq 6
$L__BB0_31:
	add.s32 	%r73, %r73, %r5;
	setp.lt.u32 	%p38, %r73, %r19;
	@%p38 bra 	$L__BB0_25;
$L__BB0_32:
	ret;

}
	// .globl	_Z14testPrefixScanIfEvj
.visible .entry _Z14testPrefixScanIfEvj(
	.param .u32 _Z14testPrefixScanIfEvj_param_0
)
{
	.local .align 16 .b8 	__local_depot1[32];
	.reg .b64 	%SP;
	.reg .b64 	%SPL;
	.reg .pred 	%p<39>;
	.reg .b32 	%r<68>;
	.reg .b32 	%f<52>;
	.reg .b64 	%rd<42>;
	.reg .b64 	%fd<3>;
	// demoted variable
	.shared .align 4 .b8 _ZZ14testPrefixScanIfEvjE2ws[128];
	// demoted variable
	.shared .align 4 .b8 _ZZ14testPrefixScanIfEvjE1c[4096];
	mov.u64 	%SPL, __local_depot1;
	cvta.local.u64 	%SP, %SPL;
	ld.param.u32 	%r17, [_Z14testPrefixScanIfEvj_param_0];
	mov.u32 	%r1, %tid.x;
	setp.ge.u32 	%p1, %r1, %r17;
	@%p1 bra 	$L__BB1_3;
	mov.u32 	%r2, %ntid.x;
	mov.u32 	%r19, _ZZ14testPrefixScanIfEvjE1c;
	mov.u32 	%r64, %r1;
$L__BB1_2:
	shl.b32 	%r18, %r64, 2;
	add.s32 	%r20, %r19, %r18;
	mov.b32 	%r21, 1065353216;
	st.shared.u32 	[%r20], %r21;
	add.s32 	%r64, %r64, %r2;
	setp.lt.u32 	%p2, %r64, %r17;
	@%p2 bra 	$L__BB1_2;
$L__BB1_3:
	setp.lt.u32 	%p3, %r17, 1025;
	@%p3 bra 	$L__BB1_5;
	mov.u64 	%rd2, $str;
	cvta.global.u64 	%rd3, %rd2;
	mov.u64 	%rd4, $str$1;
	cvta.global.u64 	%rd5, %rd4;
	mov.u64 	%rd6, __unnamed_3;
	cvta.global.u64 	%rd7, %rd6;
	{ // callseq 7, 0
	.param .b64 param0;
	st.param.b64 	[param0], %rd3;
	.param .b64 param1;
	st.param.b64 	[param1], %rd5;
	.param .b32 param2;
	st.param.b32 	[param2], 25;
	.param .b64 param3;
	st.param.b64 	[param3], %rd7;
	.param .b64 param4;
	st.param.b64 	[param4], 1;
	call.uni 
	__assertfail, 
	(
	param0, 
	param1, 
	param2, 
	param3, 
	param4
	);
	} // callseq 7
$L__BB1_5:
	mov.u32 	%r5, %ntid.x;
	and.b32  	%r22, %r5, 31;
	setp.eq.s32 	%p4, %r22, 0;
	@%p4 bra 	$L__BB1_7;
	mov.u64 	%rd8, $str$2;
	cvta.global.u64 	%rd9, %rd8;
	mov.u64 	%rd10, $str$1;
	cvta.global.u64 	%rd11, %rd10;
	mov.u64 	%rd12, __unnamed_3;
	cvta.global.u64 	%rd13, %rd12;
	{ // callseq 8, 0
	.param .b64 param0;
	st.param.b64 	[param0], %rd9;
	.param .b64 param1;
	st.param.b64 	[param1], %rd11;
	.param .b32 param2;
	st.param.b32 	[param2], 26;
	.param .b64 param3;
	st.param.b64 	[param3], %rd13;
	.param .b64 param4;
	st.param.b64 	[param4], 1;
	call.uni 
	__assertfail, 
	(
	param0, 
	param1, 
	param2, 
	param3, 
	param4
	);
	} // callseq 8
$L__BB1_7:
	setp.ge.u32 	%p5, %r1, %r17;
	@%p5 bra 	$L__BB1_14;
	and.b32  	%r6, %r1, 31;
	mov.u32 	%r24, _ZZ14testPrefixScanIfEvjE1c;
	mov.u32 	%r37, _ZZ14testPrefixScanIfEvjE2ws;
	mov.u64 	%rd14, $str$3;
	mov.u64 	%rd16, $str$1;
	mov.u64 	%rd18, __unnamed_3;
	mov.u32 	%r65, %r1;
$L__BB1_9:
	setp.lt.u32 	%p6, %r6, 16;
	setp.lt.u32 	%p7, %r6, 8;
	setp.lt.u32 	%p8, %r6, 4;
	setp.lt.u32 	%p9, %r6, 2;
	setp.eq.s32 	%p10, %r6, 0;
	shl.b32 	%r23, %r65, 2;
	add.s32 	%r8, %r24, %r23;
	ld.shared.f32 	%f9, [%r8];
	mov.b32 	%r25, %f9;
	shfl.sync.up.b32	%r26|%p11, %r25, 1, 0, -1;
	mov.b32 	%f10, %r26;
	add.f32 	%f11, %f9, %f10;
	selp.f32 	%f12, %f9, %f11, %p10;
	mov.b32 	%r27, %f12;
	shfl.sync.up.b32	%r28|%p12, %r27, 2, 0, -1;
	mov.b32 	%f13, %r28;
	add.f32 	%f14, %f12, %f13;
	selp.f32 	%f15, %f12, %f14, %p9;
	mov.b32 	%r29, %f15;
	shfl.sync.up.b32	%r30|%p13, %r29, 4, 0, -1;
	mov.b32 	%f16, %r30;
	add.f32 	%f17, %f15, %f16;
	selp.f32 	%f18, %f15, %f17, %p8;
	mov.b32 	%r31, %f18;
	shfl.sync.up.b32	%r32|%p14, %r31, 8, 0, -1;
	mov.b32 	%f19, %r32;
	add.f32 	%f20, %f18, %f19;
	selp.f32 	%f21, %f18, %f20, %p7;
	mov.b32 	%r33, %f21;
	shfl.sync.up.b32	%r34|%p15, %r33, 16, 0, -1;
	mov.b32 	%f22, %r34;
	add.f32 	%f23, %f21, %f22;
	selp.f32 	%f24, %f21, %f23, %p6;
	st.shared.f32 	[%r8], %f24;
	setp.lt.u32 	%p16, %r65, 1024;
	@%p16 bra 	$L__BB1_11;
	cvta.global.u64 	%rd15, %rd14;
	cvta.global.u64 	%rd17, %rd16;
	cvta.global.u64 	%rd19, %rd18;
	{ // callseq 9, 0
	.param .b64 param0;
	st.param.b64 	[param0], %rd15;
	.param .b64 param1;
	st.param.b64 	[param1], %rd17;
	.param .b32 param2;
	st.param.b32 	[param2], 34;
	.param .b64 param3;
	st.param.b64 	[param3], %rd19;
	.param .b64 param4;
	st.param.b64 	[param4], 1;
	call.uni 
	__assertfail, 
	(
	param0, 
	param1, 
	param2, 
	param3, 
	param4
	);
	} // callseq 9
$L__BB1_11:
	setp.ne.s32 	%p17, %r6, 31;
	@%p17 bra 	$L__BB1_13;
	ld.shared.f32 	%f25, [%r8];
	shr.u32 	%r35, %r65, 3;
	and.b32  	%r36, %r35, 536870908;
	add.s32 	%r38, %r37, %r36;
	st.shared.f32 	[%r38], %f25;
$L__BB1_13:
	add.s32 	%r65, %r65, %r5;
	setp.lt.u32 	%p18, %r65, %r17;
	@%p18 bra 	$L__BB1_9;
$L__BB1_14:
	bar.sync 	0;
	setp.lt.u32 	%p19, %r17, 33;
	@%p19 bra 	$L__BB1_21;
	setp.gt.u32 	%p20, %r1, 31;
	@%p20 bra 	$L__BB1_17;
	shl.b32 	%r39, %r1, 2;
	mov.u32 	%r40, _ZZ14testPrefixScanIfEvjE2ws;
	add.s32 	%r41, %r40, %r39;
	ld.shared.f32 	%f26, [%r41];
	mov.b32 	%r42, %f26;
	shfl.sync.up.b32	%r43|%p21, %r42, 1, 0, -1;
	mov.b32 	%f27, %r43;
	setp.eq.s32 	%p22, %r1, 0;
	add.f32 	%f28, %f26, %f27;
	selp.f32 	%f29, %f26, %f28, %p22;
	mov.b32 	%r44, %f29;
	shfl.sync.up.b32	%r45|%p23, %r44, 2, 0, -1;
	mov.b32 	%f30, %r45;
	setp.lt.u32 	%p24, %r1, 2;
	add.f32 	%f31, %f29, %f30;
	selp.f32 	%f32, %f29, %f31, %p24;
	mov.b32 	%r46, %f32;
	shfl.sync.up.b32	%r47|%p25, %r46, 4, 0, -1;
	mov.b32 	%f33, %r47;
	setp.lt.u32 	%p26, %r1, 4;
	add.f32 	%f34, %f32, %f33;
	selp.f32 	%f35, %f32, %f34, %p26;
	mov.b32 	%r48, %f35;
	shfl.sync.up.b32	%r49|%p27, %r48, 8, 0, -1;
	mov.b32 	%f36, %r49;
	setp.lt.u32 	%p28, %r1, 8;
	add.f32 	%f37, %f35, %f36;
	selp.f32 	%f38, %f35, %f37, %p28;
	mov.b32 	%r50, %f38;
	shfl.sync.up.b32	%r51|%p29, %r50, 16, 0, -1;
	mov.b32 	%f39, %r51;
	setp.lt.u32 	%p30, %r1, 16;
	add.f32 	%f40, %f38, %f39;
	selp.f32 	%f41, %f38, %f40, %p30;
	st.shared.f32 	[%r41], %f41;
$L__BB1_17:
	bar.sync 	0;
	add.s32 	%r66, %r1, 32;
	setp.ge.u32 	%p31, %r66, %r17;
	@%p31 bra 	$L__BB1_20;
	mov.u32 	%r54, _ZZ14testPrefixScanIfEvjE2ws;
	mov.u32 	%r57, _ZZ14testPrefixScanIfEvjE1c;
$L__BB1_19:
	shr.u32 	%r52, %r66, 3;
	and.b32  	%r53, %r52, 536870908;
	add.s32 	%r55, %r54, %r53;
	ld.shared.f32 	%f42, [%r55+-4];
	shl.b32 	%r56, %r66, 2;
	add.s32 	%r58, %r57, %r56;
	ld.shared.f32 	%f43, [%r58];
	add.f32 	%f44, %f42, %f43;
	st.shared.f32 	[%r58], %f44;
	add.s32 	%r66, %r66, %r5;
	setp.lt.u32 	%p32, %r66, %r17;
	@%p32 bra 	$L__BB1_19;
$L__BB1_20:
	bar.sync 	0;
$L__BB1_21:
	ld.shared.f32 	%f45, [_ZZ14testPrefixScanIfEvjE1c];
	setp.eq.f32 	%p33, %f45, 0f3F800000;
	@%p33 bra 	$L__BB1_23;
	mov.u64 	%rd20, $str$4;
	cvta.global.u64 	%rd21, %rd20;
	mov.u64 	%rd22, $str$1;
	cvta.global.u64 	%rd23, %rd22;
	mov.u64 	%rd24, __unnamed_4;
	cvta.global.u64 	%rd25, %rd24;
	{ // callseq 10, 0
	.param .b64 param0;
	st.param.b64 	[param0], %rd21;
	.param .b64 param1;
	st.param.b64 	[param1], %rd23;
	.param .b32 param2;
	st.param.b32 	[param2], 59;
	.param .b64 param3;
	st.param.b64 	[param3], %rd25;
	.param .b64 param4;
	st.param.b64 	[param4], 1;
	call.uni 
	__assertfail, 
	(
	param0, 
	param1, 
	param2, 
	param3, 
	param4
	);
	} // callseq 10
$L__BB1_23:
	add.s32 	%r67, %r1, 1;
	setp.ge.u32 	%p34, %r67, %r17;
	@%p34 bra 	$L__BB1_32;
	add.u64 	%rd26, %SP, 0;
	add.u64 	%rd1, %SPL, 0;
	mov.u32 	%r60, _ZZ14testPrefixScanIfEvjE1c;
	mov.u64 	%rd27, $str$5;
	mov.u64 	%rd36, $str$7;
	mov.u64 	%rd38, $str$1;
	mov.u64 	%rd40, __unnamed_4;
	mov.u64 	%rd30, $str$6;
$L__BB1_25:
	shl.b32 	%r59, %r67, 2;
	add.s32 	%r15, %r60, %r59;
	ld.shared.f32 	%f51, [%r15];
	ld.shared.f32 	%f49, [%r15+-4];
	add.f32 	%f46, %f49, 0f3F800000;
	setp.eq.f32 	%p35, %f51, %f46;
	@%p35 bra 	$L__BB1_27;
	cvt.f64.f32 	%fd1, %f51;
	cvt.f64.f32 	%fd2, %f49;
	st.local.v2.u32 	[%rd1], {%r17, %r67};
	st.local.u32 	[%rd1+8], %r5;
	st.local.v2.f64 	[%rd1+16], {%fd1, %fd2};
	cvta.global.u64 	%rd28, %rd27;
	{ // callseq 11, 0
	.param .b64 param0;
	st.param.b64 	[param0], %rd28;
	.param .b64 param1;
	st.param.b64 	[param1], %rd26;
	.param .b32 retval0;
	call.uni (retval0), 
	vprintf, 
	(
	param0, 
	param1
	);
	ld.param.b32 	%r61, [retval0];
	} // callseq 11
	ld.shared.f32 	%f51, [%r15];
	ld.shared.f32 	%f49, [%r15+-4];
$L__BB1_27:
	add.f32 	%f47, %f49, 0f3F800000;
	setp.eq.f32 	%p36, %f51, %f47;
	@%p36 bra 	$L__BB1_29;
	cvta.global.u64 	%rd31, %rd30;
	cvta.global.u64 	%rd33, %rd38;
	cvta.global.u64 	%rd35, %rd40;
	{ // callseq 12, 0
	.param .b64 param0;
	st.param.b64 	[param0], %rd31;
	.param .b64 param1;
	st.param.b64 	[param1], %rd33;
	.param .b32 param2;
	st.param.b32 	[param2], 62;
	.param .b64 param3;
	st.param.b64 	[param3], %rd35;
	.param .b64 param4;
	st.param.b64 	[param4], 1;
	call.uni 
	__assertfail, 
	(
	param0, 
	param1, 
	param2, 
	param3, 
	param4
	);
	} // callseq 12
	ld.shared.f32 	%f51, [%r15];
$L__BB1_29:
	add.s32 	%r63, %r67, 1;
	cvt.rn.f32.u32 	%f48, %r63;
	setp.eq.f32 	%p37, %f51, %f48;
	@%p37 bra 	$L__BB1_31;
	cvta.global.u64 	%rd37, %rd36;
	cvta.global.u64 	%rd39, %rd38;
	cvta.global.u64 	%rd41, %rd40;
	{ // callseq 13, 0
	.param .b64 param0;
	st.param.b64 	[param0], %rd37;
	.param .b64 param1;
	st.param.b64 	[param1], %rd39;
	.param .b32 param2;
	st.param.b32 	[param2], 62;
	.param .b64 param3;
	st.param.b64 	[param3], %rd41;
	.param .b64 param4;
	st.param.b64 	[param4], 1;
	call.uni 
	__assertfail, 
	(
	param0, 
	param1, 
	param2, 
	param3, 
	param4
	);
	} // callseq 13
$L__BB1_31:
	add.s32 	%r67, %r67, %r5;
	setp.lt.u32 	%p38, %r67, %r17;
	@%p38 bra 	$L__BB1_25;
$L__BB1_32:
	ret;

}


// ===== COMPILED SASS (sm_100) =====

	.target	sm_100

	.elftype	@"ET_EXEC"


//--------------------- .note.nv.tkinfo           --------------------------
	.section	.note.nv.tkinfo,"",@"SHT_NOTE"
	.sectionflags	@"SHF_NOTE_NV_TKINFO"
	.tkinfo
        /*0018*/ 	.word	0x00000002
        /*0030*/ 	.string	""
        /*0030*/ 	.string	"ptxas"
        /*0030*/ 	.string	"Cuda compilation tools, release 13.0, V13.0.88"
        /*0030*/ 	.string	"Build cuda_13.0.r13.0/compiler.36424714_0"
        /*0030*/ 	.string	"-arch sm_100 -m 64 "



//--------------------- .note.nv.cuinfo           --------------------------
	.section	.note.nv.cuinfo,"",@"SHT_NOTE"
	.sectionflags	@"SHF_NOTE_NV_CUINFO"
        /*0018*/ 	.short	0x0002
        /*001a*/ 	.short	0x0064
        /*001c*/ 	.short	0x0082
	.zero		2


//--------------------- .nv.info                  --------------------------
	.section	.nv.info,"",@"SHT_CUDA_INFO"
	.align	4


	//----- nvinfo : EIATTR_REGCOUNT
	.align		4
        /*0000*/ 	.byte	0x04, 0x2f
        /*0002*/ 	.short	(.L_13 - .L_12)
	.align		4
.L_12:
        /*0004*/ 	.word	index@(_Z14testPrefixScanItEvj)
        /*0008*/ 	.word	0x0000001b


	//----- nvinfo : EIATTR_FRAME_SIZE
	.align		4
.L_13:
        /*000c*/ 	.byte	0x04, 0x11
        /*000e*/ 	.short	(.L_15 - .L_14)
	.align		4
.L_14:
        /*0010*/ 	.word	index@(_Z14testPrefixScanItEvj)
        /*0014*/ 	.word	0x00000018


	//----- nvinfo : EIATTR_REGCOUNT
	.align		4
.L_15:
        /*0018*/ 	.byte	0x04, 0x2f
        /*001a*/ 	.short	(.L_17 - .L_16)
	.align		4
.L_16:
        /*001c*/ 	.word	index@(_Z14testPrefixScanIfEvj)
        /*0020*/ 	.word	0x0000001b


	//----- nvinfo : EIATTR_FRAME_SIZE
	.align		4
.L_17:
        /*0024*/ 	.byte	0x04, 0x11
        /*0026*/ 	.short	(.L_19 - .L_18)
	.align		4
.L_18:
        /*0028*/ 	.word	index@(_Z14testPrefixScanIfEvj)
        /*002c*/ 	.word	0x00000020


	//----- nvinfo : EIATTR_MIN_STACK_SIZE
	.align		4
.L_19:
        /*0030*/ 	.byte	0x04, 0x12
        /*0032*/ 	.short	(.L_21 - .L_20)
	.align		4
.L_20:
        /*0034*/ 	.word	index@(_Z14testPrefixScanIfEvj)
        /*0038*/ 	.word	0x00000020


	//----- nvinfo : EIATTR_MIN_STACK_SIZE
	.align		4
.L_21:
        /*003c*/ 	.byte	0x04, 0x12
        /*003e*/ 	.short	(.L_23 - .L_22)
	.align		4
.L_22:
        /*0040*/ 	.word	index@(_Z14testPrefixScanItEvj)
        /*0044*/ 	.word	0x00000018
.L_23:


//--------------------- .nv.compat                --------------------------
	.section	.nv.compat,"",@"SHT_CUDA_COMPAT_INFO"
	.align	4
        /*0000*/ 	.byte	0x02, 0x09, 0x00, 0x00, 0x02, 0x02, 0x01, 0x00, 0x02, 0x05, 0x05, 0x00, 0x03, 0x07, 0x01, 0x01
        /*0010*/ 	.byte	0x02, 0x03, 0x00, 0x00, 0x02, 0x06, 0x01, 0x00, 0x04, 0x0b, 0x08, 0x00, 0x01, 0x00, 0x00, 0x00
        /*0020*/ 	.byte	0x00, 0x00, 0x00, 0x00


//--------------------- .nv.info._Z14testPrefixScanIfEvj --------------------------
	.section	.nv.info._Z14testPrefixScanIfEvj,"",@"SHT_CUDA_INFO"
	.sectionflags	@""
	.align	4


	//----- nvinfo : EIATTR_CUDA_API_VERSION
	.align		4
        /*0000*/ 	.byte	0x04, 0x37
        /*0002*/ 	.short	(.L_25 - .L_24)
.L_24:
        /*0004*/ 	.word	0x00000082


	//----- nvinfo : EIATTR_KPARAM_INFO
	.align		4
.L_25:
        /*0008*/ 	.byte	0x04, 0x17
        /*000a*/ 	.short	(.L_27 - .L_26)
.L_26:
        /*000c*/ 	.word	0x00000000
        /*0010*/ 	.short	0x0000
        /*0012*/ 	.short	0x0000
        /*0014*/ 	.byte	0x00, 0xf0, 0x11, 0x00


	//----- nvinfo : EIATTR_SPARSE_MMA_MASK
	.align		4
.L_27:
        /*0018*/ 	.byte	0x03, 0x50
        /*001a*/ 	.short	0x0000


	//----- nvinfo : EIATTR_MAXREG_COUNT
	.align		4
        /*001c*/ 	.byte	0x03, 0x1b
        /*001e*/ 	.short	0x00ff


	//----- nvinfo : EIATTR_NUM_BARRIERS
	.align		4
        /*0020*/ 	.byte	0x02, 0x4c
        /*0022*/ 	.byte	0x01
	.zero		1


	//----- nvinfo : EIATTR_EXTERNS
	.align		4
        /*0024*/ 	.byte	0x04, 0x0f
        /*0026*/ 	.short	(.L_29 - .L_28)


	//   ....[0]....
	.align		4
.L_28:
        /*0028*/ 	.word	index@(vprintf)


	//   ....[1]....
	.align		4
        /*002c*/ 	.word	index@(__assertfail)


	//----- nvinfo : EIATTR_MERCURY_ISA_VERSION
	.align		4
.L_29:
        /*0030*/ 	.byte	0x03, 0x5f
        /*0032*/ 	.short	0x0101


	//----- nvinfo : EIATTR_COOP_GROUP_MASK_REGIDS
	.align		4
        /*0034*/ 	.byte	0x04, 0x29
        /*0036*/ 	.short	(.L_31 - .L_30)


	//   ....[0]....
.L_30:
        /*0038*/ 	.word	0xffffffff


	//   ....[1]....
        /*003c*/ 	.word	0xffffffff


	//   ....[2]....
        /*0040*/ 	.word	0xffffffff


	//   ....[3]....
        /*0044*/ 	.word	0xffffffff


	//   ....[4]....
        /*0048*/ 	.word	0xffffffff


	//   ....[5]....
        /*004c*/ 	.word	0xffffffff


	//   ....[6]....
        /*0050*/ 	.word	0xffffffff


	//   ....[7]....
        /*0054*/ 	.word	0xffffffff


	//   ....[8]....
        /*0058*/ 	.word	0xffffffff


	//   ....[9]....
        /*005c*/ 	.word	0xffffffff


	//   ....[10]....
        /*0060*/ 	.word	0x0500000f


	//   ....[11]....
        /*0064*/ 	.word	0x0500000f


	//   ....[12]....
        /*0068*/ 	.word	0x0500000f


	//   ....[13]....
        /*006c*/ 	.word	0x0500000f


	//   ....[14]....
        /*0070*/ 	.word	0x0500000f


	//   ....[15]....
        /*0074*/ 	.word	0x0500000f


	//   ....[16]....
        /*0078*/ 	.word	0x0500000f


	//   ....[17]....
        /*007c*/ 	.word	0x0500000f


	//   ....[18]....
        /*0080*/ 	.word	0x0500000f


	//   ....[19]....
        /*0084*/ 	.word	0x0500000f


	//----- nvinfo : EIATTR_COOP_GROUP_INSTR_OFFSETS
	.align		4
.L_31:
        /*0088*/ 	.byte	0x04, 0x28
        /*008a*/ 	.short	(.L_33 - .L_32)


	//   ....[0]....
.L_32:
        /*008c*/ 	.word	0x00000510


	//   ....[1]....
        /*0090*/ 	.word	0x00000530


	//   ....[2]....
        /*0094*/ 	.word	0x00000550


	//   ....[3]....
        /*0098*/ 	.word	0x00000570


	//   ....[4]....
        /*009c*/ 	.word	0x00000590


	//   ....[5]....
        /*00a0*/ 	.word	0x00000880


	//   ....[6]....
        /*00a4*/ 	.word	0x000008c0


	//   ....[7]....
        /*00a8*/ 	.word	0x000008f0


	//   ....[8]....
        /*00ac*/ 	.word	0x00000920


	//   ....[9]....
        /*00b0*/ 	.word	0x00000940


	//   ....[10]....
        /*00b4*/ 	.word	0x000011e0


	//   ....[11]....
        /*00b8*/ 	.word	0x00001270


	//   ....[12]....
        /*00bc*/ 	.word	0x000012d0


	//   ....[13]....
        /*00c0*/ 	.word	0x00001330


	//   ....[14]....
        /*00c4*/ 	.word	0x00001390


	//   ....[15]....
        /*00c8*/ 	.word	0x00001420


	//   ....[16]....
        /*00cc*/ 	.word	0x00001490


	//   ....[17]....
        /*00d0*/ 	.word	0x00001500


	//   ....[18]....
        /*00d4*/ 	.word	0x00001570


	//   ....[19]....
        /*00d8*/ 	.word	0x000015d0


	//----- nvinfo : EIATTR_VRC_CTA_INIT_COUNT
	.align		4
.L_33:
        /*00dc*/ 	.byte	0x02, 0x4a
	.zero		1
	.zero		1


	//----- nvinfo : EIATTR_SYSCALL_OFFSETS
	.align		4
        /*00e0*/ 	.byte	0x04, 0x46
        /*00e2*/ 	.short	(.L_35 - .L_34)


	//   ....[0]....
.L_34:
        /*00e4*/ 	.word	0x000002a0


	//   ....[1]....
        /*00e8*/ 	.word	0x000003d0


	//   ....[2]....
        /*00ec*/ 	.word	0x000006e0


	//   ....[3]....
        /*00f0*/ 	.word	0x00000c50


	//   ....[4]....
        /*00f4*/ 	.word	0x00000e30


	//   ....[5]....
        /*00f8*/ 	.word	0x00000fa0


	//   ....[6]....
        /*00fc*/ 	.word	0x00001110


	//----- nvinfo : EIATTR_EXIT_INSTR_OFFSETS
	.align		4
.L_35:
        /*0100*/ 	.byte	0x04, 0x1c
        /*0102*/ 	.short	(.L_37 - .L_36)


	//   ....[0]....
.L_36:
        /*0104*/ 	.word	0x00000c90


	//   ....[1]....
        /*0108*/ 	.word	0x00001170


	//----- nvinfo : EIATTR_CRS_STACK_SIZE
	.align		4
.L_37:
        /*010c*/ 	.byte	0x04, 0x1e
        /*010e*/ 	.short	(.L_39 - .L_38)
.L_38:
        /*0110*/ 	.word	0x00000000


	//----- nvinfo : EIATTR_CBANK_PARAM_SIZE
	.align		4
.L_39:
        /*0114*/ 	.byte	0x03, 0x19
        /*0116*/ 	.short	0x0004


	//----- nvinfo : EIATTR_PARAM_CBANK
	.align		4
        /*0118*/ 	.byte	0x04, 0x0a
        /*011a*/ 	.short	(.L_41 - .L_40)
	.align		4
.L_40:
        /*011c*/ 	.word	index@(.nv.constant0._Z14testPrefixScanIfEvj)
        /*0120*/ 	.short	0x0380
        /*0122*/ 	.short	0x0004


	//----- nvinfo : EIATTR_SW_WAR
	.align		4
.L_41:
        /*0124*/ 	.byte	0x04, 0x36
        /*0126*/ 	.short	(.L_43 - .L_42)
.L_42:
        /*0128*/ 	.word	0x00000008
.L_43:


//--------------------- .nv.info._Z14testPrefixScanItEvj --------------------------
	.section	.nv.info._Z14testPrefixScanItEvj,"",@"SHT_CUDA_INFO"
	.sectionflags	@""
	.align	4


	//----- nvinfo : EIATTR_CUDA_API_VERSION
	.align		4
        /*0000*/ 	.byte	0x04, 0x37
        /*0002*/ 	.short	(.L_45 - .L_44)
.L_44:
        /*0004*/ 	.word	0x00000082


	//----- nvinfo : EIATTR_KPARAM_INFO
	.align		4
.L_45:
        /*0008*/ 	.byte	0x04, 0x17
        /*000a*/ 	.short	(.L_47 - .L_46)
.L_46:
        /*000c*/ 	.word	0x00000000
        /*0010*/ 	.short	0x0000
        /*0012*/ 	.short	0x0000
        /*0014*/ 	.byte	0x00, 0xf0, 0x11, 0x00


	//----- nvinfo : EIATTR_SPARSE_MMA_MASK
	.align		4
.L_47:
        /*0018*/ 	.byte	0x03, 0x50
        /*001a*/ 	.short	0x0000


	//----- nvinfo : EIATTR_MAXREG_COUNT
	.align		4
        /*001c*/ 	.byte	0x03, 0x1b
        /*001e*/ 	.short	0x00ff


	//----- nvinfo : EIATTR_NUM_BARRIERS
	.align		4
        /*0020*/ 	.byte	0x02, 0x4c
        /*0022*/ 	.byte	0x01
	.zero		1


	//----- nvinfo : EIATTR_EXTERNS
	.align		4
        /*0024*/ 	.byte	0x04, 0x0f
        /*0026*/ 	.short	(.L_49 - .L_48)


	//   ....[0]....
	.align		4
.L_48:
        /*0028*/ 	.word	index@(vprintf)


	//   ....[1]....
	.align		4
        /*002c*/ 	.word	index@(__assertfail)


	//----- nvinfo : EIATTR_MERCURY_ISA_VERSION
	.align		4
.L_49:
        /*0030*/ 	.byte	0x03, 0x5f
        /*0032*/ 	.short	0x0101


	//----- nvinfo : EIATTR_COOP_GROUP_MASK_REGIDS
	.align		4
        /*0034*/ 	.byte	0x04, 0x29
        /*0036*/ 	.short	(.L_51 - .L_50)


	//   ....[0]....
.L_50:
        /*0038*/ 	.word	0xffffffff


	//   ....[1]....
        /*003c*/ 	.word	0xffffffff


	//   ....[2]....
        /*0040*/ 	.word	0xffffffff


	//   ....[3]....
        /*0044*/ 	.word	0xffffffff


	//   ....[4]....
        /*0048*/ 	.word	0xffffffff


	//   ....[5]....
        /*004c*/ 	.word	0xffffffff


	//   ....[6]....
        /*0050*/ 	.word	0xffffffff


	//   ....[7]....
        /*0054*/ 	.word	0xffffffff


	//   ....[8]....
        /*0058*/ 	.word	0xffffffff


	//   ....[9]....
        /*005c*/ 	.word	0xffffffff


	//   ....[10]....
        /*0060*/ 	.word	0x0500000f


	//   ....[11]....
        /*0064*/ 	.word	0x0500000f


	//   ....[12]....
        /*0068*/ 	.word	0x0500000f


	//   ....[13]....
        /*006c*/ 	.word	0x0500000f


	//   ....[14]....
        /*0070*/ 	.word	0x0500000f


	//   ....[15]....
        /*0074*/ 	.word	0x0500000f


	//   ....[16]....
        /*0078*/ 	.word	0x0500000f


	//   ....[17]....
        /*007c*/ 	.word	0x0500000f


	//   ....[18]....
        /*0080*/ 	.word	0x0500000f


	//   ....[19]....
        /*0084*/ 	.word	0x0500000f


	//----- nvinfo : EIATTR_COOP_GROUP_INSTR_OFFSETS
	.align		4
.L_51:
        /*0088*/ 	.byte	0x04, 0x28
        /*008a*/ 	.short	(.L_53 - .L_52)


	//   ....[0]....
.L_52:
        /*008c*/ 	.word	0x00000520


	//   ....[1]....
        /*0090*/ 	.word	0x00000560


	//   ....[2]....
        /*0094*/ 	.word	0x000005a0


	//   ....[3]....
        /*0098*/ 	.word	0x000005e0


	//   ....[4]....
        /*009c*/ 	.word	0x00000620


	//   ....[5]....
        /*00a0*/ 	.word	0x00000920


	//   ....[6]....
        /*00a4*/ 	.word	0x00000980


	//   ....[7]....
        /*00a8*/ 	.word	0x000009d0


	//   ....[8]....
        /*00ac*/ 	.word	0x00000a20


	//   ....[9]....
        /*00b0*/ 	.word	0x00000a60


	//   ....[10]....
        /*00b4*/ 	.word	0x00001330


	//   ....[11]....
        /*00b8*/ 	.word	0x000013d0


	//   ....[12]....
        /*00bc*/ 	.word	0x00001450


	//   ....[13]....
        /*00c0*/ 	.word	0x000014d0


	//   ....[14]....
        /*00c4*/ 	.word	0x00001550


	//   ....[15]....
        /*00c8*/ 	.word	0x000015d0


	//   ....[16]....
        /*00cc*/ 	.word	0x00001660


	//   ....[17]....
        /*00d0*/ 	.word	0x000016f0


	//   ....[18]....
        /*00d4*/ 	.word	0x00001780


	//   ....[19]....
        /*00d8*/ 	.word	0x00001800


	//----- nvinfo : EIATTR_VRC_CTA_INIT_COUNT
	.align		4
.L_53:
        /*00dc*/ 	.byte	0x02, 0x4a
	.zero		1
	.zero		1


	//----- nvinfo : EIATTR_SYSCALL_OFFSETS
	.align		4
        /*00e0*/ 	.byte	0x04, 0x46
        /*00e2*/ 	.short	(.L_55 - .L_54)


	//   ....[0]....
.L_54:
        /*00e4*/ 	.word	0x000002a0


	//   ....[1]....
        /*00e8*/ 	.word	0x000003d0


	//   ....[2]....
        /*00ec*/ 	.word	0x00000780


	//   ....[3]....
        /*00f0*/ 	.word	0x00000d90


	//   ....[4]....
        /*00f4*/ 	.word	0x00000f70


	//   ....[5]....
        /*00f8*/ 	.word	0x00001100


	//   ....[6]....
        /*00fc*/ 	.word	0x00001270


	//----- nvinfo : EIATTR_EXIT_INSTR_OFFSETS
	.align		4
.L_55:
        /*0100*/ 	.byte	0x04, 0x1c
        /*0102*/ 	.short	(.L_57 - .L_56)


	//   ....[0]....
.L_56:
        /*0104*/ 	.word	0x00000dd0


	//   ....[1]....
        /*0108*/ 	.word	0x000012d0


	//----- nvinfo : EIATTR_CRS_STACK_SIZE
	.align		4
.L_57:
        /*010c*/ 	.byte	0x04, 0x1e
        /*010e*/ 	.short	(.L_59 - .L_58)
.L_58:
        /*0110*/ 	.word	0x00000000


	//----- nvinfo : EIATTR_CBANK_PARAM_SIZE
	.align		4
.L_59:
        /*0114*/ 	.byte	0x03, 0x19
        /*0116*/ 	.short	0x0004


	//----- nvinfo : EIATTR_PARAM_CBANK
	.align		4
        /*0118*/ 	.byte	0x04, 0x0a
        /*011a*/ 	.short	(.L_61 - .L_60)
	.align		4
.L_60:
        /*011c*/ 	.word	index@(.nv.constant0._Z14testPrefixScanItEvj)
        /*0120*/ 	.short	0x0380
        /*0122*/ 	.short	0x0004


	//----- nvinfo : EIATTR_SW_WAR
	.align		4
.L_61:
        /*0124*/ 	.byte	0x04, 0x36
        /*0126*/ 	.short	(.L_63 - .L_62)
.L_62:
        /*0128*/ 	.word	0x00000008
.L_63:


//--------------------- .nv.callgraph             --------------------------
	.section	.nv.callgraph,"",@"SHT_CUDA_CALLGRAPH"
	.align	4
	.sectionentsize	8
	.align		4
        /*0000*/ 	.word	0x00000000
	.align		4
        /*0004*/ 	.word	0xffffffff
	.align		4
        /*0008*/ 	.word	index@(_Z14testPrefixScanIfEvj)
	.align		4
        /*000c*/ 	.word	index@(vprintf)
	.align		4
        /*0010*/ 	.word	index@(_Z14testPrefixScanIfEvj)
	.align		4
        /*0014*/ 	.word	index@(__assertfail)
	.align		4
        /*0018*/ 	.word	index@(_Z14testPrefixScanItEvj)
	.align		4
        /*001c*/ 	.word	index@(vprintf)
	.align		4
        /*0020*/ 	.word	index@(_Z14testPrefixScanItEvj)
	.align		4
        /*0024*/ 	.word	index@(__assertfail)
	.align		4
        /*0028*/ 	.word	0x00000000
	.align		4
        /*002c*/ 	.word	0xfffffffe
	.align		4
        /*0030*/ 	.word	0x00000000
	.align		4
        /*0034*/ 	.word	0xfffffffd
	.align		4
        /*0038*/ 	.word	0x00000000
	.align		4
        /*003c*/ 	.word	0xfffffffc


//--------------------- .nv.constant4             --------------------------
	.section	.nv.constant4,"a",@progbits
	.align	8
	.align		8
.nv.constant4:
        /*0000*/ 	.dword	vprintf
	.align		8
        /*0008*/ 	.dword	__assertfail
	.align		8
        /*0010*/ 	.dword	__unnamed_1
	.align		8
        /*0018*/ 	.dword	__unnamed_2
	.align		8
        /*0020*/ 	.dword	__unnamed_3
	.align		8
        /*0028*/ 	.dword	__unnamed_4
	.align		8
        /*0030*/ 	.dword	$str
	.align		8
        /*0038*/ 	.dword	$str$1
	.align		8
        /*0040*/ 	.dword	$str$2
	.align		8
        /*0048*/ 	.dword	$str$3
	.align		8
        /*0050*/ 	.dword	$str$4
	.align		8
        /*0058*/ 	.dword	$str$5
	.align		8
        /*0060*/ 	.dword	$str$6
	.align		8
        /*0068*/ 	.dword	$str$7


//--------------------- .text._Z14testPrefixScanIfEvj --------------------------
	.section	.text._Z14testPrefixScanIfEvj,"ax",@progbits
	.align	128
        .global         _Z14testPrefixScanIfEvj
        .type           _Z14testPrefixScanIfEvj,@function
        .size           _Z14testPrefixScanIfEvj,(.L_x_80 - _Z14testPrefixScanIfEvj)
        .other          _Z14testPrefixScanIfEvj,@"STO_CUDA_ENTRY STV_DEFAULT"
_Z14testPrefixScanIfEvj:
.text._Z14testPrefixScanIfEvj:
[----:B------:R-:W0:Y:S01]  /*0000*/  LDC R1, c[0x0][0x37c] ;  /* 0x0000df00ff017b82 */ /* 0x000e220000000800 */
[----:B------:R-:W1:Y:S01]  /*0010*/  S2R R16, SR_TID.X ;  /* 0x0000000000107919 */ /* 0x000e620000002100 */
[----:B------:R-:W1:Y:S01]  /*0020*/  LDCU UR6, c[0x0][0x380] ;  /* 0x00007000ff0677ac */ /* 0x000e620008000800 */
[----:B0-----:R-:W-:Y:S01]  /*0030*/  VIADD R1, R1, 0xffffffe0 ;  /* 0xffffffe001017836 */ /* 0x001fe20000000000 */
[----:B------:R-:W-:Y:S01]  /*0040*/  BSSY.RECONVERGENT B0, `(.L_x_0) ;  /* 0x0000014000007945 */ /* 0x000fe20003800200 */
[----:B------:R-:W0:Y:S01]  /*0050*/  LDCU UR4, c[0x0][0x2f8] ;  /* 0x00005f00ff0477ac */ /* 0x000e220008000800 */
[----:B------:R-:W2:Y:S01]  /*0060*/  LDCU UR5, c[0x0][0x2fc] ;  /* 0x00005f80ff0577ac */ /* 0x000ea20008000800 */
[----:B------:R-:W3:Y:S01]  /*0070*/  LDCU UR36, c[0x0][0x380] ;  /* 0x00007000ff2477ac */ /* 0x000ee20008000800 */
[----:B0-----:R-:W-:-:S05]  /*0080*/  IADD3 R2, P1, PT, R1, UR4, RZ ;  /* 0x0000000401027c10 */ /* 0x001fca000ff3e0ff */
[----:B--2---:R-:W-:Y:S01]  /*0090*/  IMAD.X R18, RZ, RZ, UR5, P1 ;  /* 0x00000005ff127e24 */ /* 0x004fe200088e06ff */
[----:B-1----:R-:W-:-:S13]  /*00a0*/  ISETP.GE.U32.AND P0, PT, R16, UR6, PT ;  /* 0x0000000610007c0c */ /* 0x002fda000bf06070 */
[----:B---3--:R-:W-:Y:S05]  /*00b0*/  @P0 BRA `(.L_x_1) ;  /* 0x0000000000300947 */ /* 0x008fea0003800000 */
[----:B------:R-:W0:Y:S01]  /*00c0*/  S2R R5, SR_CgaCtaId ;  /* 0x0000000000057919 */ /* 0x000e220000008800 */
[----:B------:R-:W1:Y:S01]  /*00d0*/  LDC R6, c[0x0][0x360] ;  /* 0x0000d800ff067b82 */ /* 0x000e620000000800 */
[----:B------:R-:W-:Y:S02]  /*00e0*/  MOV R0, 0x400 ;  /* 0x0000040000007802 */ /* 0x000fe40000000f00 */
[----:B------:R-:W-:-:S03]  /*00f0*/  MOV R3, R16 ;  /* 0x0000001000037202 */ /* 0x000fc60000000f00 */
[----:B------:R-:W-:-:S05]  /*0100*/  VIADD R0, R0, 0x80 ;  /* 0x0000008000007836 */ /* 0x000fca0000000000 */
[----:B0-----:R-:W-:Y:S01]  /*0110*/  LEA R0, R5, R0, 0x18 ;  /* 0x0000000005007211 */ /* 0x001fe200078ec0ff */
[----:B------:R-:W-:-:S07]  /*0120*/  IMAD.MOV.U32 R5, RZ, RZ, 0x3f800000 ;  /* 0x3f800000ff057424 */ /* 0x000fce00078e00ff */
.L_x_2:
[----:B------:R-:W-:Y:S02]  /*0130*/  IMAD R4, R3, 0x4, R0 ;  /* 0x0000000403047824 */ /* 0x000fe400078e0200 */
[----:B-1----:R-:W-:-:S03]  /*0140*/  IMAD.IADD R3, R6, 0x1, R3 ;  /* 0x0000000106037824 */ /* 0x002fc600078e0203 */
[----:B------:R0:W-:Y:S02]  /*0150*/  STS [R4], R5 ;  /* 0x0000000504007388 */ /* 0x0001e40000000800 */
[----:B------:R-:W-:-:S13]  /*0160*/  ISETP.GE.U32.AND P0, PT, R3, UR6, PT ;  /* 0x0000000603007c0c */ /* 0x000fda000bf06070 */
[----:B0-----:R-:W-:Y:S05]  /*0170*/  @!P0 BRA `(.L_x_2) ;  /* 0xfffffffc00ec8947 */ /* 0x001fea000383ffff */
.L_x_1:
[----:B------:R-:W-:Y:S05]  /*0180*/  BSYNC.RECONVERGENT B0 ;  /* 0x0000000000007941 */ /* 0x000fea0003800200 */
.L_x_0:
[----:B------:R-:W-:-:S09]  /*0190*/  UISETP.GE.U32.AND UP0, UPT, UR6, 0x401, UPT ;  /* 0x000004010600788c */ /* 0x000fd2000bf06070 */
[----:B------:R-:W-:Y:S05]  /*01a0*/  BRA.U !UP0, `(.L_x_3) ;  /* 0x0000000108407547 */ /* 0x000fea000b800000 */
[----:B------:R-:W-:Y:S01]  /*01b0*/  MOV R14, 0x8 ;  /* 0x00000008000e7802 */ /* 0x000fe20000000f00 */
[----:B------:R-:W0:Y:S01]  /*01c0*/  LDCU.64 UR4, c[0x4][0x30] ;  /* 0x01000600ff0477ac */ /* 0x000e220008000a00 */
[----:B------:R-:W-:Y:S02]  /*01d0*/  HFMA2 R13, -RZ, RZ, 0, 0 ;  /* 0x00000000ff0d7431 */ /* 0x000fe400000001ff */
[----:B------:R-:W-:Y:S01]  /*01e0*/  IMAD.MOV.U32 R8, RZ, RZ, 0x19 ;  /* 0x00000019ff087424 */ /* 0x000fe200078e00ff */
[----:B------:R-:W1:Y:S01]  /*01f0*/  LDCU.64 UR6, c[0x4][0x38] ;  /* 0x01000700ff0677ac */ /* 0x000e620008000a00 */
[----:B------:R-:W2:Y:S01]  /*0200*/  LDC.64 R14, c[0x4][R14] ;  /* 0x010000000e0e7b82 */ /* 0x000ea20000000a00 */
[----:B------:R-:W-:Y:S01]  /*0210*/  IMAD.MOV.U32 R12, RZ, RZ, 0x1 ;  /* 0x00000001ff0c7424 */ /* 0x000fe200078e00ff */
[----:B------:R-:W3:Y:S01]  /*0220*/  LDCU.64 UR8, c[0x4][0x20] ;  /* 0x01000400ff0877ac */ /* 0x000ee20008000a00 */
[----:B0-----:R-:W-:Y:S01]  /*0230*/  MOV R4, UR4 ;  /* 0x0000000400047c02 */ /* 0x001fe20008000f00 */
[----:B------:R-:W-:-:S02]  /*0240*/  IMAD.U32 R5, RZ, RZ, UR5 ;  /* 0x00000005ff057e24 */ /* 0x000fc4000f8e00ff */
[----:B-1----:R-:W-:Y:S02]  /*0250*/  IMAD.U32 R6, RZ, RZ, UR6 ;  /* 0x00000006ff067e24 */ /* 0x002fe4000f8e00ff */
[----:B------:R-:W-:Y:S01]  /*0260*/  IMAD.U32 R7, RZ, RZ, UR7 ;  /* 0x00000007ff077e24 */ /* 0x000fe2000f8e00ff */
[----:B---3--:R-:W-:Y:S01]  /*0270*/  MOV R10, UR8 ;  /* 0x00000008000a7c02 */ /* 0x008fe20008000f00 */
[----:B------:R-:W-:-:S07]  /*0280*/  IMAD.U32 R11, RZ, RZ, UR9 ;  /* 0x00000009ff0b7e24 */ /* 0x000fce000f8e00ff */
[----:B------:R-:W-:-:S07]  /*0290*/  LEPC R20, `(.L_x_3) ;  /* 0x000000001014794e */ /* 0x000fce0000000000 */
[----:B--2---:R-:W-:Y:S05]  /*02a0*/  CALL.ABS.NOINC R14 ;  /* 0x000000000e007343 */ /* 0x004fea0003c00000 */
.L_x_3:
[----:B------:R-:W0:Y:S02]  /*02b0*/  LDC R24, c[0x0][0x360] ;  /* 0x0000d800ff187b82 */ /* 0x000e240000000800 */
[----:B0-----:R-:W-:-:S13]  /*02c0*/  LOP3.LUT P0, RZ, R24, 0x1f, RZ, 0xc0, !PT ;  /* 0x0000001f18ff7812 */ /* 0x001fda000780c0ff */
[----:B------:R-:W-:Y:S05]  /*02d0*/  @!P0 BRA `(.L_x_4) ;  /* 0x0000000000408947 */ /* 0x000fea0003800000 */
        /* <DEDUP_REMOVED lines=8> */
[----:B0-----:R-:W-:Y:S02]  /*0360*/  IMAD.U32 R4, RZ, RZ, UR4 ;  /* 0x00000004ff047e24 */ /* 0x001fe4000f8e00ff */
[----:B------:R-:W-:Y:S01]  /*0370*/  IMAD.U32 R5, RZ, RZ, UR5 ;  /* 0x00000005ff057e24 */ /* 0x000fe2000f8e00ff */
[----:B-1----:R-:W-:Y:S01]  /*0380*/  MOV R6, UR6 ;  /* 0x0000000600067c02 */ /* 0x002fe20008000f00 */
[----:B------:R-:W-:-:S02]  /*0390*/  IMAD.U32 R7, RZ, RZ, UR7 ;  /* 0x00000007ff077e24 */ /* 0x000fc4000f8e00ff */
[----:B---3--:R-:W-:Y:S01]  /*03a0*/  IMAD.U32 R10, RZ, RZ, UR8 ;  /* 0x00000008ff0a7e24 */ /* 0x008fe2000f8e00ff */
[----:B------:R-:W-:-:S07]  /*03b0*/  MOV R11, UR9 ;  /* 0x00000009000b7c02 */ /* 0x000fce0008000f00 */
[----:B------:R-:W-:-:S07]  /*03c0*/  LEPC R20, `(.L_x_4) ;  /* 0x000000001014794e */ /* 0x000fce0000000000 */
[----:B--2---:R-:W-:Y:S05]  /*03d0*/  CALL.ABS.NOINC R14 ;  /* 0x000000000e007343 */ /* 0x004fea0003c00000 */
.L_x_4:
[----:B------:R-:W0:Y:S02]  /*03e0*/  LDCU UR4, c[0x0][0x380] ;  /* 0x00007000ff0477ac */ /* 0x000e240008000800 */
[----:B0-----:R-:W-:-:S05]  /*03f0*/  IMAD.U32 R3, RZ, RZ, UR4 ;  /* 0x00000004ff037e24 */ /* 0x001fca000f8e00ff */
[----:B------:R-:W-:-:S13]  /*0400*/  ISETP.GE.U32.AND P0, PT, R16, R3, PT ;  /* 0x000000031000720c */ /* 0x000fda0003f06070 */
[----:B------:R-:W-:Y:S05]  /*0410*/  @P0 BRA `(.L_x_5) ;  /* 0x0000000000e00947 */ /* 0x000fea0003800000 */
[----:B------:R-:W0:Y:S01]  /*0420*/  S2R R0, SR_CgaCtaId ;  /* 0x0000000000007919 */ /* 0x000e220000008800 */
[----:B------:R-:W-:Y:S02]  /*0430*/  MOV R19, 0x400 ;  /* 0x0000040000137802 */ /* 0x000fe40000000f00 */
[----:B------:R-:W-:-:S03]  /*0440*/  LOP3.LUT R22, R16, 0x1f, RZ, 0xc0, !PT ;  /* 0x0000001f10167812 */ /* 0x000fc600078ec0ff */
[----:B------:R-:W-:Y:S01]  /*0450*/  VIADD R17, R19, 0x80 ;  /* 0x0000008013117836 */ /* 0x000fe20000000000 */
[----:B0-----:R-:W-:-:S04]  /*0460*/  LEA R19, R0, R19, 0x18 ;  /* 0x0000001300137211 */ /* 0x001fc800078ec0ff */
[----:B------:R-:W-:-:S07]  /*0470*/  LEA R17, R0, R17, 0x18 ;  /* 0x0000001100117211 */ /* 0x000fce00078ec0ff */
.L_x_9:
[----:B------:R-:W-:Y:S01]  /*0480*/  LEA R23, R16, R17, 0x2 ;  /* 0x0000001110177211 */ /* 0x000fe200078e10ff */
[----:B------:R-:W-:Y:S01]  /*0490*/  UMOV UR4, 0xffffffff ;  /* 0xffffffff00047882 */ /* 0x000fe20000000000 */
[C---:B------:R-:W-:Y:S02]  /*04a0*/  ISETP.GE.U32.AND P0, PT, R22.reuse, 0x10, PT ;  /* 0x000000101600780c */ /* 0x040fe40003f06070 */
[C---:B------:R-:W-:Y:S01]  /*04b0*/  ISETP.GE.U32.AND P1, PT, R22.reuse, 0x8, PT ;  /* 0x000000081600780c */ /* 0x040fe20003f26070 */
[----:B------:R0:W1:Y:S01]  /*04c0*/  LDS R0, [R23] ;  /* 0x0000000017007984 */ /* 0x0000620000000800 */
[C---:B------:R-:W-:Y:S02]  /*04d0*/  ISETP.GE.U32.AND P2, PT, R22.reuse, 0x4, PT ;  /* 0x000000041600780c */ /* 0x040fe40003f46070 */
[C---:B------:R-:W-:Y:S02]  /*04e0*/  ISETP.GE.U32.AND P3, PT, R22.reuse, 0x2, PT ;  /* 0x000000021600780c */ /* 0x040fe40003f66070 */
[----:B------:R-:W-:Y:S01]  /*04f0*/  ISETP.NE.AND P4, PT, R22, RZ, PT ;  /* 0x000000ff1600720c */ /* 0x000fe20003f85270 */
[----:B------:R-:W-:-:S12]  /*0500*/  BRA.DIV UR4, `(.L_x_6) ;  /* 0x0000000e041c7947 */ /* 0x000fd8000b800000 */
[----:B-1----:R-:W1:Y:S02]  /*0510*/  SHFL.UP PT, R14, R0, 0x1, RZ ;  /* 0x04200000000e7989 */ /* 0x002e6400000e00ff */
[----:B-1----:R-:W-:-:S05]  /*0520*/  @P4 FADD R0, R0, R14 ;  /* 0x0000000e00004221 */ /* 0x002fca0000000000 */
[----:B------:R-:W1:Y:S02]  /*0530*/  SHFL.UP PT, R14, R0, 0x2, RZ ;  /* 0x04400000000e7989 */ /* 0x000e6400000e00ff */
[----:B-1----:R-:W-:-:S05]  /*0540*/  @P3 FADD R0, R0, R14 ;  /* 0x0000000e00003221 */ /* 0x002fca0000000000 */
[----:B------:R-:W1:Y:S02]  /*0550*/  SHFL.UP PT, R14, R0, 0x4, RZ ;  /* 0x04800000000e7989 */ /* 0x000e6400000e00ff */
[----:B-1----:R-:W-:-:S05]  /*0560*/  @P2 FADD R0, R0, R14 ;  /* 0x0000000e00002221 */ /* 0x002fca0000000000 */
[----:B------:R-:W1:Y:S02]  /*0570*/  SHFL.UP PT, R14, R0, 0x8, RZ ;  /* 0x05000000000e7989 */ /* 0x000e6400000e00ff */
[----:B-1----:R-:W-:-:S05]  /*0580*/  @P1 FADD R0, R0, R14 ;  /* 0x0000000e00001221 */ /* 0x002fca0000000000 */
[----:B------:R1:W2:Y:S02]  /*0590*/  SHFL.UP PT, R14, R0, 0x10, RZ ;  /* 0x06000000000e7989 */ /* 0x0002a400000e00ff */
.L_x_32:
[----:B-12---:R-:W-:Y:S01]  /*05a0*/  @P0 FADD R0, R0, R14 ;  /* 0x0000000e00000221 */ /* 0x006fe20000000000 */
[----:B------:R-:W-:Y:S01]  /*05b0*/  ISETP.GE.U32.AND P0, PT, R16, 0x400, PT ;  /* 0x000004001000780c */ /* 0x000fe20003f06070 */
[----:B------:R-:W-:Y:S03]  /*05c0*/  BSSY.RECONVERGENT B6, `(.L_x_7) ;  /* 0x0000013000067945 */ /* 0x000fe60003800200 */
[----:B------:R1:W-:Y:S09]  /*05d0*/  STS [R23], R0 ;  /* 0x0000000017007388 */ /* 0x0003f20000000800 */
[----:B------:R-:W-:Y:S05]  /*05e0*/  @!P0 BRA `(.L_x_8) ;  /* 0x0000000000408947 */ /* 0x000fea0003800000 */
[----:B------:R-:W-:Y:S01]  /*05f0*/  MOV R14, 0x8 ;  /* 0x00000008000e7802 */ /* 0x000fe20000000f00 */
[----:B------:R-:W2:Y:S01]  /*0600*/  LDCU.64 UR4, c[0x4][0x48] ;  /* 0x01000900ff0477ac */ /* 0x000ea20008000a00 */
[----:B------:R-:W-:Y:S02]  /*0610*/  HFMA2 R13, -RZ, RZ, 0, 0 ;  /* 0x00000000ff0d7431 */ /* 0x000fe400000001ff */
[----:B------:R-:W-:Y:S01]  /*0620*/  IMAD.MOV.U32 R8, RZ, RZ, 0x22 ;  /* 0x00000022ff087424 */ /* 0x000fe200078e00ff */
[----:B------:R-:W3:Y:S01]  /*0630*/  LDCU.64 UR6, c[0x4][0x38] ;  /* 0x01000700ff0677ac */ /* 0x000ee20008000a00 */
[----:B------:R-:W4:Y:S01]  /*0640*/  LDC.64 R14, c[0x4][R14] ;  /* 0x010000000e0e7b82 */ /* 0x000f220000000a00 */
[----:B------:R-:W-:Y:S01]  /*0650*/  IMAD.MOV.U32 R12, RZ, RZ, 0x1 ;  /* 0x00000001ff0c7424 */ /* 0x000fe200078e00ff */
[----:B------:R-:W5:Y:S01]  /*0660*/  LDCU.64 UR8, c[0x4][0x20] ;  /* 0x01000400ff0877ac */ /* 0x000f620008000a00 */
[----:B--2---:R-:W-:Y:S02]  /*0670*/  IMAD.U32 R4, RZ, RZ, UR4 ;  /* 0x00000004ff047e24 */ /* 0x004fe4000f8e00ff */
[----:B------:R-:W-:Y:S01]  /*0680*/  IMAD.U32 R5, RZ, RZ, UR5 ;  /* 0x00000005ff057e24 */ /* 0x000fe2000f8e00ff */
[----:B---3--:R-:W-:Y:S01]  /*0690*/  MOV R6, UR6 ;  /* 0x0000000600067c02 */ /* 0x008fe20008000f00 */
[----:B------:R-:W-:-:S02]  /*06a0*/  IMAD.U32 R7, RZ, RZ, UR7 ;  /* 0x00000007ff077e24 */ /* 0x000fc4000f8e00ff */
[----:B-----5:R-:W-:Y:S01]  /*06b0*/  IMAD.U32 R10, RZ, RZ, UR8 ;  /* 0x00000008ff0a7e24 */ /* 0x020fe2000f8e00ff */
[----:B------:R-:W-:-:S07]  /*06c0*/  MOV R11, UR9 ;  /* 0x00000009000b7c02 */ /* 0x000fce0008000f00 */
[----:B------:R-:W-:-:S07]  /*06d0*/  LEPC R20, `(.L_x_8) ;  /* 0x000000001014794e */ /* 0x000fce0000000000 */
[----:B01--4-:R-:W-:Y:S05]  /*06e0*/  CALL.ABS.NOINC R14 ;  /* 0x000000000e007343 */ /* 0x013fea0003c00000 */
.L_x_8:
[----:B------:R-:W-:Y:S05]  /*06f0*/  BSYNC.RECONVERGENT B6 ;  /* 0x0000000000067941 */ /* 0x000fea0003800200 */
.L_x_7:
[----:B------:R-:W-:Y:S01]  /*0700*/  ISETP.NE.AND P0, PT, R22, 0x1f, PT ;  /* 0x0000001f1600780c */ /* 0x000fe20003f05270 */
[----:B------:R-:W-:-:S12]  /*0710*/  IMAD.U32 R3, RZ, RZ, UR36 ;  /* 0x00000024ff037e24 */ /* 0x000fd8000f8e00ff */
[----:B01----:R-:W0:Y:S01]  /*0720*/  @!P0 LDS R23, [R23] ;  /* 0x0000000017178984 */ /* 0x003e220000000800 */
[----:B------:R-:W-:Y:S02]  /*0730*/  @!P0 SHF.R.U32.HI R0, RZ, 0x3, R16 ;  /* 0x00000003ff008819 */ /* 0x000fe40000011610 */
[----:B------:R-:W-:Y:S02]  /*0740*/  IADD3 R16, PT, PT, R24, R16, RZ ;  /* 0x0000001018107210 */ /* 0x000fe40007ffe0ff */
[----:B------:R-:W-:-:S05]  /*0750*/  @!P0 LOP3.LUT R0, R0, 0x1ffffffc, RZ, 0xc0, !PT ;  /* 0x1ffffffc00008812 */ /* 0x000fca00078ec0ff */
[----:B------:R-:W-:-:S05]  /*0760*/  @!P0 IMAD.IADD R0, R19, 0x1, R0 ;  /* 0x0000000113008824 */ /* 0x000fca00078e0200 */
[----:B0-----:R0:W-:Y:S01]  /*0770*/  @!P0 STS [R0], R23 ;  /* 0x0000001700008388 */ /* 0x0011e20000000800 */
[----:B------:R-:W-:-:S13]  /*0780*/  ISETP.GE.U32.AND P0, PT, R16, R3, PT ;  /* 0x000000031000720c */ /* 0x000fda0003f06070 */
[----:B0-----:R-:W-:Y:S05]  /*0790*/  @!P0 BRA `(.L_x_9) ;  /* 0xfffffffc00388947 */ /* 0x001fea000383ffff */
.L_x_5:
[----:B------:R-:W0:Y:S01]  /*07a0*/  S2R R16, SR_TID.X ;  /* 0x0000000000107919 */ /* 0x000e220000002100 */
[----:B------:R-:W-:Y:S01]  /*07b0*/  ISETP.GE.U32.AND P0, PT, R3, 0x21, PT ;  /* 0x000000210300780c */ /* 0x000fe20003f06070 */
[----:B------:R-:W-:Y:S05]  /*07c0*/  WARPSYNC.ALL ;  /* 0x0000000000007948 */ /* 0x000fea0003800000 */
[----:B------:R-:W-:Y:S07]  /*07d0*/  BAR.SYNC.DEFER_BLOCKING 0x0 ;  /* 0x0000000000007b1d */ /* 0x000fee0000010000 */
[----:B------:R-:W-:Y:S05]  /*07e0*/  @!P0 BRA `(.L_x_10) ;  /* 0x0000000000c48947 */ /* 0x000fea0003800000 */
[----:B0-----:R-:W-:-:S13]  /*07f0*/  ISETP.GT.U32.AND P0, PT, R16, 0x1f, PT ;  /* 0x0000001f1000780c */ /* 0x001fda0003f04070 */
[----:B------:R-:W-:Y:S05]  /*0800*/  @P0 BRA `(.L_x_11) ;  /* 0x00000000005c0947 */ /* 0x000fea0003800000 */
[----:B------:R-:W0:Y:S01]  /*0810*/  S2UR UR5, SR_CgaCtaId ;  /* 0x00000000000579c3 */ /* 0x000e220000008800 */
[----:B------:R-:W-:Y:S02]  /*0820*/  UMOV UR4, 0x400 ;  /* 0x0000040000047882 */ /* 0x000fe40000000000 */
[----:B0-----:R-:W-:-:S06]  /*0830*/  ULEA UR4, UR5, UR4, 0x18 ;  /* 0x0000000405047291 */ /* 0x001fcc000f8ec0ff */
[----:B------:R-:W-:Y:S01]  /*0840*/  LEA R5, R16, UR4, 0x2 ;  /* 0x0000000410057c11 */ /* 0x000fe2000f8e10ff */
[----:B------:R-:W-:-:S04]  /*0850*/  UMOV UR4, 0xffffffff ;  /* 0xffffffff00047882 */ /* 0x000fc80000000000 */
[----:B------:R0:W1:Y:S01]  /*0860*/  LDS R0, [R5] ;  /* 0x0000000005007984 */ /* 0x0000620000000800 */
[----:B------:R-:W-:Y:S05]  /*0870*/  BRA.DIV UR4, `(.L_x_12) ;  /* 0x0000000a04d07947 */ /* 0x000fea000b800000 */
[----:B-1----:R-:W1:Y:S01]  /*0880*/  SHFL.UP PT, R14, R0, 0x1, RZ ;  /* 0x04200000000e7989 */ /* 0x002e6200000e00ff */
[----:B------:R-:W-:-:S13]  /*0890*/  ISETP.NE.AND P0, PT, R16, RZ, PT ;  /* 0x000000ff1000720c */ /* 0x000fda0003f05270 */
[----:B-1----:R-:W-:Y:S01]  /*08a0*/  @P0 FADD R0, R0, R14 ;  /* 0x0000000e00000221 */ /* 0x002fe20000000000 */
[----:B------:R-:W-:-:S04]  /*08b0*/  ISETP.GE.U32.AND P0, PT, R16, 0x2, PT ;  /* 0x000000021000780c */ /* 0x000fc80003f06070 */
[----:B------:R-:W1:Y:S09]  /*08c0*/  SHFL.UP PT, R14, R0, 0x2, RZ ;  /* 0x04400000000e7989 */ /* 0x000e7200000e00ff */
[----:B-1----:R-:W-:Y:S01]  /*08d0*/  @P0 FADD R0, R0, R14 ;  /* 0x0000000e00000221 */ /* 0x002fe20000000000 */
[----:B------:R-:W-:-:S04]  /*08e0*/  ISETP.GE.U32.AND P0, PT, R16, 0x4, PT ;  /* 0x000000041000780c */ /* 0x000fc80003f06070 */
[----:B------:R-:W1:Y:S09]  /*08f0*/  SHFL.UP PT, R14, R0, 0x4, RZ ;  /* 0x04800000000e7989 */ /* 0x000e7200000e00ff */
[----:B-1----:R-:W-:Y:S01]  /*0900*/  @P0 FADD R0, R0, R14 ;  /* 0x0000000e00000221 */ /* 0x002fe20000000000 */
[----:B------:R-:W-:-:S04]  /*0910*/  ISETP.GE.U32.AND P0, PT, R16, 0x8, PT ;  /* 0x000000081000780c */ /* 0x000fc80003f06070 */
[----:B------:R-:W1:Y:S09]  /*0920*/  SHFL.UP PT, R14, R0, 0x8, RZ ;  /* 0x05000000000e7989 */ /* 0x000e7200000e00ff */
[----:B-1----:R-:W-:-:S05]  /*0930*/  @P0 FADD R0, R0, R14 ;  /* 0x0000000e00000221 */ /* 0x002fca0000000000 */
[----:B------:R1:W2:Y:S02]  /*0940*/  SHFL.UP PT, R14, R0, 0x10, RZ ;  /* 0x06000000000e7989 */ /* 0x0002a400000e00ff */
.L_x_38:
[----:B------:R-:W-:-:S13]  /*0950*/  ISETP.GE.U32.AND P0, PT, R16, 0x10, PT ;  /* 0x000000101000780c */ /* 0x000fda0003f06070 */
[----:B-12---:R-:W-:-:S05]  /*0960*/  @P0 FADD R0, R0, R14 ;  /* 0x0000000e00000221 */ /* 0x006fca0000000000 */
[----:B------:R1:W-:Y:S02]  /*0970*/  STS [R5], R0 ;  /* 0x0000000005007388 */ /* 0x0003e40000000800 */
.L_x_11:
[----:B-1----:R-:W-:Y:S01]  /*0980*/  VIADD R0, R16, 0x20 ;  /* 0x0000002010007836 */ /* 0x002fe20000000000 */
[----:B------:R-:W-:Y:S05]  /*0990*/  WARPSYNC.ALL ;  /* 0x0000000000007948 */ /* 0x000fea0003800000 */
[----:B------:R-:W-:Y:S01]  /*09a0*/  BAR.SYNC.DEFER_BLOCKING 0x0 ;  /* 0x0000000000007b1d */ /* 0x000fe20000010000 */
[----:B------:R-:W-:-:S05]  /*09b0*/  ISETP.GE.U32.AND P0, PT, R0, R3, PT ;  /* 0x000000030000720c */ /* 0x000fca0003f06070 */
[----:B------:R-:W-:Y:S08]  /*09c0*/  BSSY.RECONVERGENT B0, `(.L_x_13) ;  /* 0x0000012000007945 */ /* 0x000ff00003800200 */
[----:B------:R-:W-:Y:S05]  /*09d0*/  @P0 BRA `(.L_x_14) ;  /* 0x0000000000400947 */ /* 0x000fea0003800000 */
[----:B0-----:R-:W0:Y:S01]  /*09e0*/  S2R R5, SR_CgaCtaId ;  /* 0x0000000000057919 */ /* 0x001e220000008800 */
[----:B------:R-:W-:-:S05]  /*09f0*/  MOV R4, 0x400 ;  /* 0x0000040000047802 */ /* 0x000fca0000000f00 */
[----:B------:R-:W-:Y:S01]  /*0a00*/  VIADD R6, R4, 0x80 ;  /* 0x0000008004067836 */ /* 0x000fe20000000000 */
[----:B0-----:R-:W-:-:S04]  /*0a10*/  LEA R9, R5, R4, 0x18 ;  /* 0x0000000405097211 */ /* 0x001fc800078ec0ff */
[----:B------:R-:W-:-:S07]  /*0a20*/  LEA R11, R5, R6, 0x18 ;  /* 0x00000006050b7211 */ /* 0x000fce00078ec0ff */
.L_x_15:
[--C-:B------:R-:W-:Y:S02]  /*0a30*/  SHF.R.U32.HI R4, RZ, 0x3, R0.reuse ;  /* 0x00000003ff047819 */ /* 0x100fe40000011600 */
[----:B-1----:R-:W-:Y:S01]  /*0a40*/  LEA R5, R0, R11, 0x2 ;  /* 0x0000000b00057211 */ /* 0x002fe200078e10ff */
[----:B------:R-:W-:Y:S01]  /*0a50*/  IMAD.IADD R0, R24, 0x1, R0 ;  /* 0x0000000118007824 */ /* 0x000fe200078e0200 */
[----:B------:R-:W-:-:S03]  /*0a60*/  LOP3.LUT R4, R4, 0x1ffffffc, RZ, 0xc0, !PT ;  /* 0x1ffffffc04047812 */ /* 0x000fc600078ec0ff */
[----:B------:R-:W-:Y:S01]  /*0a70*/  LDS R7, [R5] ;  /* 0x0000000005077984 */ /* 0x000fe20000000800 */
[----:B------:R-:W-:Y:S01]  /*0a80*/  ISETP.GE.U32.AND P0, PT, R0, R3, PT ;  /* 0x000000030000720c */ /* 0x000fe20003f06070 */
[----:B------:R-:W-:-:S06]  /*0a90*/  IMAD.IADD R4, R9, 0x1, R4 ;  /* 0x0000000109047824 */ /* 0x000fcc00078e0204 */
[----:B------:R-:W0:Y:S02]  /*0aa0*/  LDS R4, [R4+-0x4] ;  /* 0xfffffc0004047984 */ /* 0x000e240000000800 */
[----:B0-----:R-:W-:-:S05]  /*0ab0*/  FADD R6, R4, R7 ;  /* 0x0000000704067221 */ /* 0x001fca0000000000 */
[----:B------:R1:W-:Y:S01]  /*0ac0*/  STS [R5], R6 ;  /* 0x0000000605007388 */ /* 0x0003e20000000800 */
[----:B------:R-:W-:Y:S05]  /*0ad0*/  @!P0 BRA `(.L_x_15) ;  /* 0xfffffffc00d48947 */ /* 0x000fea000383ffff */
.L_x_14:
[----:B------:R-:W-:Y:S05]  /*0ae0*/  BSYNC.RECONVERGENT B0 ;  /* 0x0000000000007941 */ /* 0x000fea0003800200 */
.L_x_13:
[----:B------:R-:W-:Y:S06]  /*0af0*/  BAR.SYNC.DEFER_BLOCKING 0x0 ;  /* 0x0000000000007b1d */ /* 0x000fec0000010000 */
.L_x_10:
[----:B------:R-:W2:Y:S01]  /*0b00*/  S2UR UR5, SR_CgaCtaId ;  /* 0x00000000000579c3 */ /* 0x000ea20000008800 */
[----:B------:R-:W-:Y:S02]  /*0b10*/  UMOV UR4, 0x400 ;  /* 0x0000040000047882 */ /* 0x000fe40000000000 */
[----:B--2---:R-:W-:-:S09]  /*0b20*/  ULEA UR4, UR5, UR4, 0x18 ;  /* 0x0000000405047291 */ /* 0x004fd2000f8ec0ff */
[----:B------:R-:W2:Y:S02]  /*0b30*/  LDS R0, [UR4+0x80] ;  /* 0x00008004ff007984 */ /* 0x000ea40008000800 */
[----:B--2---:R-:W-:-:S13]  /*0b40*/  FSETP.NEU.AND P0, PT, R0, 1, PT ;  /* 0x3f8000000000780b */ /* 0x004fda0003f0d000 */
[----:B------:R-:W-:Y:S05]  /*0b50*/  @!P0 BRA `(.L_x_16) ;  /* 0x0000000000408947 */ /* 0x000fea0003800000 */
[----:B------:R-:W-:Y:S01]  /*0b60*/  MOV R14, 0x8 ;  /* 0x00000008000e7802 */ /* 0x000fe20000000f00 */
[----:B------:R-:W2:Y:S01]  /*0b70*/  LDCU.64 UR4, c[0x4][0x50] ;  /* 0x01000a00ff0477ac */ /* 0x000ea20008000a00 */
[----:B------:R-:W-:Y:S02]  /*0b80*/  HFMA2 R8, -RZ, RZ, 0, 3.516674041748046875e-06 ;  /* 0x0000003bff087431 */ /* 0x000fe400000001ff */
[----:B------:R-:W-:Y:S01]  /*0b90*/  IMAD.MOV.U32 R12, RZ, RZ, 0x1 ;  /* 0x00000001ff0c7424 */ /* 0x000fe200078e00ff */
[----:B------:R-:W3:Y:S01]  /*0ba0*/  LDCU.64 UR8, c[0x4][0x38] ;  /* 0x01000700ff0877ac */ /* 0x000ee20008000a00 */
[----:B------:R-:W4:Y:S01]  /*0bb0*/  LDC.64 R14, c[0x4][R14] ;  /* 0x010000000e0e7b82 */ /* 0x000f220000000a00 */
[----:B------:R-:W-:Y:S01]  /*0bc0*/  IMAD.MOV.U32 R13, RZ, RZ, RZ ;  /* 0x000000ffff0d7224 */ /* 0x000fe200078e00ff */
[----:B------:R-:W5:Y:S01]  /*0bd0*/  LDCU.64 UR6, c[0x4][0x28] ;  /* 0x01000500ff0677ac */ /* 0x000f620008000a00 */
[----:B--2---:R-:W-:Y:S01]  /*0be0*/  MOV R4, UR4 ;  /* 0x0000000400047c02 */ /* 0x004fe20008000f00 */
[----:B01----:R-:W-:-:S02]  /*0bf0*/  IMAD.U32 R5, RZ, RZ, UR5 ;  /* 0x00000005ff057e24 */ /* 0x003fc4000f8e00ff */
[----:B---3--:R-:W-:Y:S01]  /*0c00*/  IMAD.U32 R6, RZ, RZ, UR8 ;  /* 0x00000008ff067e24 */ /* 0x008fe2000f8e00ff */
[----:B------:R-:W-:Y:S01]  /*0c10*/  MOV R7, UR9 ;  /* 0x0000000900077c02 */ /* 0x000fe20008000f00 */
[----:B-----5:R-:W-:Y:S02]  /*0c20*/  IMAD.U32 R10, RZ, RZ, UR6 ;  /* 0x00000006ff0a7e24 */ /* 0x020fe4000f8e00ff */
[----:B------:R-:W-:-:S07]  /*0c30*/  IMAD.U32 R11, RZ, RZ, UR7 ;  /* 0x00000007ff0b7e24 */ /* 0x000fce000f8e00ff */
[----:B------:R-:W-:-:S07]  /*0c40*/  LEPC R20, `(.L_x_16) ;  /* 0x000000001014794e */ /* 0x000fce0000000000 */
[----:B----4-:R-:W-:Y:S05]  /*0c50*/  CALL.ABS.NOINC R14 ;  /* 0x000000000e007343 */ /* 0x010fea0003c00000 */
.L_x_16:
[----:B------:R-:W2:Y:S01]  /*0c60*/  LDCU UR4, c[0x0][0x380] ;  /* 0x00007000ff0477ac */ /* 0x000ea20008000800 */
[----:B0-----:R-:W-:-:S04]  /*0c70*/  IADD3 R17, PT, PT, R16, 0x1, RZ ;  /* 0x0000000110117810 */ /* 0x001fc80007ffe0ff */
[----:B--2---:R-:W-:-:S13]  /*0c80*/  ISETP.GE.U32.AND P0, PT, R17, UR4, PT ;  /* 0x0000000411007c0c */ /* 0x004fda000bf06070 */
[----:B------:R-:W-:Y:S05]  /*0c90*/  @P0 EXIT ;  /* 0x000000000000094d */ /* 0x000fea0003800000 */
[----:B------:R-:W0:Y:S01]  /*0ca0*/  S2R R3, SR_CgaCtaId ;  /* 0x0000000000037919 */ /* 0x000e220000008800 */
[----:B------:R-:W-:-:S05]  /*0cb0*/  MOV R0, 0x400 ;  /* 0x0000040000007802 */ /* 0x000fca0000000f00 */
[----:B------:R-:W-:-:S05]  /*0cc0*/  VIADD R0, R0, 0x80 ;  /* 0x0000008000007836 */ /* 0x000fca0000000000 */
[----:B0-----:R-:W-:-:S07]  /*0cd0*/  LEA R22, R3, R0, 0x18 ;  /* 0x0000000003167211 */ /* 0x001fce00078ec0ff */
.L_x_25:
[----:B0-2---:R-:W-:Y:S01]  /*0ce0*/  IMAD R19, R17, 0x4, R22 ;  /* 0x0000000411137824 */ /* 0x005fe200078e0216 */
[----:B------:R-:W-:Y:S04]  /*0cf0*/  BSSY.RECONVERGENT B6, `(.L_x_17) ;  /* 0x0000017000067945 */ /* 0x000fe80003800200 */
[----:B------:R-:W0:Y:S04]  /*0d00*/  LDS R10, [R19+-0x4] ;  /* 0xfffffc00130a7984 */ /* 0x000e280000000800 */
[----:B------:R-:W2:Y:S01]  /*0d10*/  LDS R8, [R19] ;  /* 0x0000000013087984 */ /* 0x000ea20000000800 */
[----:B0-----:R-:W-:-:S05]  /*0d20*/  FADD R3, R10, 1 ;  /* 0x3f8000000a037421 */ /* 0x001fca0000000000 */
[----:B--2---:R-:W-:-:S13]  /*0d30*/  FSETP.NEU.AND P0, PT, R8, R3, PT ;  /* 0x000000030800720b */ /* 0x004fda0003f0d000 */
[----:B------:R-:W-:Y:S05]  /*0d40*/  @!P0 BRA `(.L_x_18) ;  /* 0x0000000000448947 */ /* 0x000fea0003800000 */
[----:B------:R-:W0:Y:S01]  /*0d50*/  LDC R16, c[0x0][0x380] ;  /* 0x0000e000ff107b82 */ /* 0x000e220000000800 */
[----:B------:R-:W-:Y:S01]  /*0d60*/  F2F.F64.F32 R8, R8 ;  /* 0x0000000800087310 */ /* 0x000fe20000201800 */
[----:B------:R-:W-:Y:S01]  /*0d70*/  MOV R0, 0x0 ;  /* 0x0000000000007802 */ /* 0x000fe20000000f00 */
[----:B------:R2:W-:Y:S01]  /*0d80*/  STL [R1+0x8], R24 ;  /* 0x0000081801007387 */ /* 0x0005e20000100800 */
[----:B------:R-:W3:Y:S01]  /*0d90*/  LDCU.64 UR4, c[0x4][0x58] ;  /* 0x01000b00ff0477ac */ /* 0x000ee20008000a00 */
[----:B-1----:R-:W-:Y:S01]  /*0da0*/  IMAD.MOV.U32 R6, RZ, RZ, R2 ;  /* 0x000000ffff067224 */ /* 0x002fe200078e0002 */
[----:B------:R-:W-:Y:S02]  /*0db0*/  MOV R7, R18 ;  /* 0x0000001200077202 */ /* 0x000fe40000000f00 */
[----:B------:R2:W1:Y:S01]  /*0dc0*/  LDC.64 R12, c[0x4][R0] ;  /* 0x01000000000c7b82 */ /* 0x0004620000000a00 */
[----:B------:R-:W4:Y:S01]  /*0dd0*/  F2F.F64.F32 R10, R10 ;  /* 0x0000000a000a7310 */ /* 0x000f220000201800 */
[----:B---3--:R-:W-:Y:S01]  /*0de0*/  MOV R4, UR4 ;  /* 0x0000000400047c02 */ /* 0x008fe20008000f00 */
[----:B------:R-:W-:Y:S01]  /*0df0*/  IMAD.U32 R5, RZ, RZ, UR5 ;  /* 0x00000005ff057e24 */ /* 0x000fe2000f8e00ff */
[----:B----4-:R2:W-:Y:S04]  /*0e00*/  STL.128 [R1+0x10], R8 ;  /* 0x0000100801007387 */ /* 0x0105e80000100c00 */
[----:B0-----:R2:W-:Y:S02]  /*0e10*/  STL.64 [R1], R16 ;  /* 0x0000001001007387 */ /* 0x0015e40000100a00 */
[----:B------:R-:W-:-:S07]  /*0e20*/  LEPC R20, `(.L_x_19) ;  /* 0x000000001014794e */ /* 0x000fce0000000000 */
[----:B-12---:R-:W-:Y:S05]  /*0e30*/  CALL.ABS.NOINC R12 ;  /* 0x000000000c007343 */ /* 0x006fea0003c00000 */
.L_x_19:
[----:B------:R0:W2:Y:S04]  /*0e40*/  LDS R8, [R19] ;  /* 0x0000000013087984 */ /* 0x0000a80000000800 */
[----:B------:R0:W3:Y:S02]  /*0e50*/  LDS R10, [R19+-0x4] ;  /* 0xfffffc00130a7984 */ /* 0x0000e40000000800 */
.L_x_18:
[----:B------:R-:W-:Y:S05]  /*0e60*/  BSYNC.RECONVERGENT B6 ;  /* 0x0000000000067941 */ /* 0x000fea0003800200 */
.L_x_17:
[----:B---3--:R-:W-:Y:S01]  /*0e70*/  FADD R3, R10, 1 ;  /* 0x3f8000000a037421 */ /* 0x008fe20000000000 */
[----:B------:R-:W-:Y:S04]  /*0e80*/  BSSY.RECONVERGENT B6, `(.L_x_20) ;  /* 0x0000014000067945 */ /* 0x000fe80003800200 */
[----:B--2---:R-:W-:-:S13]  /*0e90*/  FSETP.NEU.AND P0, PT, R8, R3, PT ;  /* 0x000000030800720b */ /* 0x004fda0003f0d000 */
        /* <DEDUP_REMOVED lines=10> */
[----:B-1----:R-:W-:Y:S01]  /*0f40*/  IMAD.U32 R5, RZ, RZ, UR5 ;  /* 0x00000005ff057e24 */ /* 0x002fe2000f8e00ff */
[----:B---3--:R-:W-:Y:S01]  /*0f50*/  MOV R6, UR6 ;  /* 0x0000000600067c02 */ /* 0x008fe20008000f00 */
[----:B------:R-:W-:-:S02]  /*0f60*/  IMAD.U32 R7, RZ, RZ, UR7 ;  /* 0x00000007ff077e24 */ /* 0x000fc4000f8e00ff */
[----:B-----5:R-:W-:Y:S01]  /*0f70*/  IMAD.U32 R10, RZ, RZ, UR8 ;  /* 0x00000008ff0a7e24 */ /* 0x020fe2000f8e00ff */
[----:B------:R-:W-:-:S07]  /*0f80*/  MOV R11, UR9 ;  /* 0x00000009000b7c02 */ /* 0x000fce0008000f00 */
[----:B------:R-:W-:-:S07]  /*0f90*/  LEPC R20, `(.L_x_22) ;  /* 0x000000001014794e */ /* 0x000fce0000000000 */
[----:B0---4-:R-:W-:Y:S05]  /*0fa0*/  CALL.ABS.NOINC R14 ;  /* 0x000000000e007343 */ /* 0x011fea0003c00000 */
.L_x_22:
[----:B------:R2:W3:Y:S02]  /*0fb0*/  LDS R8, [R19] ;  /* 0x0000000013087984 */ /* 0x0004e40000000800 */
.L_x_21:
[----:B------:R-:W-:Y:S05]  /*0fc0*/  BSYNC.RECONVERGENT B6 ;  /* 0x0000000000067941 */ /* 0x000fea0003800200 */
.L_x_20:
[----:B------:R-:W-:Y:S01]  /*0fd0*/  VIADD R0, R17, 0x1 ;  /* 0x0000000111007836 */ /* 0x000fe20000000000 */
[----:B------:R-:W-:Y:S04]  /*0fe0*/  BSSY.RECONVERGENT B6, `(.L_x_23) ;  /* 0x0000014000067945 */ /* 0x000fe80003800200 */
[----:B------:R-:W-:-:S04]  /*0ff0*/  I2FP.F32.U32 R3, R0 ;  /* 0x0000000000037245 */ /* 0x000fc80000201000 */
[----:B---3--:R-:W-:-:S13]  /*1000*/  FSETP.NEU.AND P0, PT, R8, R3, PT ;  /* 0x000000030800720b */ /* 0x008fda0003f0d000 */
[----:B------:R-:W-:Y:S05]  /*1010*/  @!P0 BRA `(.L_x_24) ;  /* 0x0000000000408947 */ /* 0x000fea0003800000 */
[----:B------:R-:W-:Y:S01]  /*1020*/  MOV R14, 0x8 ;  /* 0x00000008000e7802 */ /* 0x000fe20000000f00 */
[----:B------:R-:W3:Y:S01]  /*1030*/  LDCU.64 UR4, c[0x4][0x68] ;  /* 0x01000d00ff0477ac */ /* 0x000ee20008000a00 */
[----:B------:R-:W-:Y:S02]  /*1040*/  HFMA2 R12, -RZ, RZ, 0, 5.9604644775390625e-08 ;  /* 0x00000001ff0c7431 */ /* 0x000fe400000001ff */
[----:B------:R-:W-:Y:S01]  /*1050*/  IMAD.MOV.U32 R8, RZ, RZ, 0x3e ;  /* 0x0000003eff087424 */ /* 0x000fe200078e00ff */
[----:B------:R-:W4:Y:S01]  /*1060*/  LDCU.64 UR6, c[0x4][0x38] ;  /* 0x01000700ff0677ac */ /* 0x000f220008000a00 */
[----:B------:R-:W5:Y:S01]  /*1070*/  LDC.64 R14, c[0x4][R14] ;  /* 0x010000000e0e7b82 */ /* 0x000f620000000a00 */
[----:B------:R-:W-:Y:S01]  /*1080*/  IMAD.MOV.U32 R13, RZ, RZ, RZ ;  /* 0x000000ffff0d7224 */ /* 0x000fe200078e00ff */
[----:B------:R-:W0:Y:S01]  /*1090*/  LDCU.64 UR8, c[0x4][0x28] ;  /* 0x01000500ff0877ac */ /* 0x000e220008000a00 */
[----:B---3--:R-:W-:Y:S01]  /*10a0*/  IMAD.U32 R4, RZ, RZ, UR4 ;  /* 0x00000004ff047e24 */ /* 0x008fe2000f8e00ff */
[----:B-1----:R-:W-:Y:S01]  /*10b0*/  MOV R5, UR5 ;  /* 0x0000000500057c02 */ /* 0x002fe20008000f00 */
[----:B----4-:R-:W-:-:S02]  /*10c0*/  IMAD.U32 R6, RZ, RZ, UR6 ;  /* 0x00000006ff067e24 */ /* 0x010fc4000f8e00ff */
[----:B------:R-:W-:Y:S01]  /*10d0*/  IMAD.U32 R7, RZ, RZ, UR7 ;  /* 0x00000007ff077e24 */ /* 0x000fe2000f8e00ff */
[----:B0-----:R-:W-:Y:S01]  /*10e0*/  MOV R10, UR8 ;  /* 0x00000008000a7c02 */ /* 0x001fe20008000f00 */
[----:B------:R-:W-:-:S07]  /*10f0*/  IMAD.U32 R11, RZ, RZ, UR9 ;  /* 0x00000009ff0b7e24 */ /* 0x000fce000f8e00ff */
[----:B------:R-:W-:-:S07]  /*1100*/  LEPC R20, `(.L_x_24) ;  /* 0x000000001014794e */ /* 0x000fce0000000000 */
[----:B--2--5:R-:W-:Y:S05]  /*1110*/  CALL.ABS.NOINC R14 ;  /* 0x000000000e007343 */ /* 0x024fea0003c00000 */
.L_x_24:
[----:B------:R-:W-:Y:S05]  /*1120*/  BSYNC.RECONVERGENT B6 ;  /* 0x0000000000067941 */ /* 0x000fea0003800200 */
.L_x_23:
[----:B------:R-:W3:Y:S01]  /*1130*/  LDCU UR4, c[0x0][0x380] ;  /* 0x00007000ff0477ac */ /* 0x000ee20008000800 */
[----:B------:R-:W-:-:S05]  /*1140*/  IMAD.IADD R17, R24, 0x1, R17 ;  /* 0x0000000118117824 */ /* 0x000fca00078e0211 */
[----:B---3--:R-:W-:-:S13]  /*1150*/  ISETP.GE.U32.AND P0, PT, R17, UR4, PT ;  /* 0x0000000411007c0c */ /* 0x008fda000bf06070 */
[----:B------:R-:W-:Y:S05]  /*1160*/  @!P0 BRA `(.L_x_25) ;  /* 0xfffffff800dc8947 */ /* 0x000fea000383ffff */
[----:B------:R-:W-:Y:S05]  /*1170*/  EXIT ;  /* 0x000000000000794d */ /* 0x000fea0003800000 */
.L_x_6:
[----:B------:R-:W-:Y:S01]  /*1180*/  BSSY B0, `(.L_x_26) ;  /* 0x0000008000007945 */ /* 0x000fe20003800000 */
[----:B-1----:R-:W-:Y:S01]  /*1190*/  MOV R13, R0 ;  /* 0x00000000000d7202 */ /* 0x002fe20000000f00 */
[----:B------:R-:W-:Y:S01]  /*11a0*/  IMAD.MOV.U32 R12, RZ, RZ, 0x1 ;  /* 0x00000001ff0c7424 */ /* 0x000fe200078e00ff */
[----:B------:R-:W-:Y:S01]  /*11b0*/  MOV R15, 0xffffffff ;  /* 0xffffffff000f7802 */ /* 0x000fe20000000f00 */
[----:B------:R-:W-:-:S07]  /*11c0*/  IMAD.MOV.U32 R11, RZ, RZ, RZ ;  /* 0x000000ffff0b7224 */ /* 0x000fce00078e00ff */
[----:B0-----:R-:W-:Y:S05]  /*11d0*/  WARPSYNC.COLLECTIVE R15, `(.L_x_27) ;  /* 0x000000000f087348 */ /* 0x001fea0003c00000 */
[----:B------:R1:W2:Y:S02]  /*11e0*/  SHFL.UP P6, R14, R13, R12, R11 ;  /* 0x0400000c0d0e7389 */ /* 0x0002a400000c000b */
[----:B012---:R-:W-:Y:S05]  /*11f0*/  ENDCOLLECTIVE ;  /* 0x000000000000791b */ /* 0x007fea0003800000 */
.L_x_27:
[----:B------:R-:W-:Y:S05]  /*1200*/  BSYNC B0 ;  /* 0x0000000000007941 */ /* 0x000fea0003800000 */
.L_x_26:
[----:B------:R-:W-:Y:S01]  /*1210*/  @P4 FADD R0, R0, R14 ;  /* 0x0000000e00004221 */ /* 0x000fe20000000000 */
[----:B------:R-:W-:Y:S02]  /*1220*/  HFMA2 R11, -RZ, RZ, 0, 0 ;  /* 0x00000000ff0b7431 */ /* 0x000fe400000001ff */
[----:B------:R-:W-:Y:S02]  /*1230*/  IMAD.MOV.U32 R12, RZ, RZ, 0x2 ;  /* 0x00000002ff0c7424 */ /* 0x000fe400078e00ff */
[----:B------:R-:W-:Y:S02]  /*1240*/  IMAD.MOV.U32 R13, RZ, RZ, R0 ;  /* 0x000000ffff0d7224 */ /* 0x000fe400078e0000 */
[----:B------:R-:W-:-:S07]  /*1250*/  IMAD.MOV.U32 R15, RZ, RZ, -0x1 ;  /* 0xffffffffff0f7424 */ /* 0x000fce00078e00ff */
[----:B------:R-:W-:Y:S05]  /*1260*/  WARPSYNC.COLLECTIVE R15, `(.L_x_28) ;  /* 0x000000000f087348 */ /* 0x000fea0003c00000 */
[----:B------:R0:W1:Y:S02]  /*1270*/  SHFL.UP P6, R14, R13, R12, R11 ;  /* 0x0400000c0d0e7389 */ /* 0x00006400000c000b */
[----:B01----:R-:W-:Y:S05]  /*1280*/  ENDCOLLECTIVE ;  /* 0x000000000000791b */ /* 0x003fea0003800000 */
.L_x_28:
[----:B------:R-:W-:Y:S01]  /*1290*/  MOV R12, 0x4 ;  /* 0x00000004000c7802 */ /* 0x000fe20000000f00 */
[----:B------:R-:W-:-:S04]  /*12a0*/  @P3 FADD R0, R0, R14 ;  /* 0x0000000e00003221 */ /* 0x000fc80000000000 */
[----:B------:R-:W-:-:S07]  /*12b0*/  IMAD.MOV.U32 R13, RZ, RZ, R0 ;  /* 0x000000ffff0d7224 */ /* 0x000fce00078e0000 */
[----:B------:R-:W-:Y:S05]  /*12c0*/  WARPSYNC.COLLECTIVE R15, `(.L_x_29) ;  /* 0x000000000f087348 */ /* 0x000fea0003c00000 */
[----:B------:R0:W1:Y:S02]  /*12d0*/  SHFL.UP P6, R14, R13, R12, R11 ;  /* 0x0400000c0d0e7389 */ /* 0x00006400000c000b */
[----:B01----:R-:W-:Y:S05]  /*12e0*/  ENDCOLLECTIVE ;  /* 0x000000000000791b */ /* 0x003fea0003800000 */
.L_x_29:
[----:B------:R-:W-:Y:S02]  /*12f0*/  IMAD.MOV.U32 R12, RZ, RZ, 0x8 ;  /* 0x00000008ff0c7424 */ /* 0x000fe400078e00ff */
[----:B------:R-:W-:-:S04]  /*1300*/  @P2 FADD R0, R0, R14 ;  /* 0x0000000e00002221 */ /* 0x000fc80000000000 */
[----:B------:R-:W-:-:S07]  /*1310*/  IMAD.MOV.U32 R13, RZ, RZ, R0 ;  /* 0x000000ffff0d7224 */ /* 0x000fce00078e0000 */
[----:B------:R-:W-:Y:S05]  /*1320*/  WARPSYNC.COLLECTIVE R15, `(.L_x_30) ;  /* 0x000000000f087348 */ /* 0x000fea0003c00000 */
[----:B------:R0:W1:Y:S02]  /*1330*/  SHFL.UP P6, R14, R13, R12, R11 ;  /* 0x0400000c0d0e7389 */ /* 0x00006400000c000b */
[----:B01----:R-:W-:Y:S05]  /*1340*/  ENDCOLLECTIVE ;  /* 0x000000000000791b */ /* 0x003fea0003800000 */
.L_x_30:
[----:B------:R-:W-:Y:S02]  /*1350*/  IMAD.MOV.U32 R12, RZ, RZ, 0x10 ;  /* 0x00000010ff0c7424 */ /* 0x000fe400078e00ff */
[----:B------:R-:W-:-:S05]  /*1360*/  @P1 FADD R0, R0, R14 ;  /* 0x0000000e00001221 */ /* 0x000fca0000000000 */
[----:B------:R-:W-:-:S07]  /*1370*/  MOV R13, R0 ;  /* 0x00000000000d7202 */ /* 0x000fce0000000f00 */
[----:B------:R-:W-:Y:S05]  /*1380*/  WARPSYNC.COLLECTIVE R15, `(.L_x_31) ;  /* 0x000000000f087348 */ /* 0x000fea0003c00000 */
[----:B------:R0:W1:Y:S02]  /*1390*/  SHFL.UP P6, R14, R13, R12, R11 ;  /* 0x0400000c0d0e7389 */ /* 0x00006400000c000b */
[----:B01----:R-:W-:Y:S05]  /*13a0*/  ENDCOLLECTIVE ;  /* 0x000000000000791b */ /* 0x003fea0003800000 */
.L_x_31:
[----:B------:R-:W-:Y:S05]  /*13b0*/  BRA `(.L_x_32) ;  /* 0xfffffff000787947 */ /* 0x000fea000383ffff */
.L_x_12:
[----:B------:R-:W-:Y:S02]  /*13c0*/  HFMA2 R12, -RZ, RZ, 0, 5.9604644775390625e-08 ;  /* 0x00000001ff0c7431 */ /* 0x000fe400000001ff */
[----:B-1----:R-:W-:Y:S01]  /*13d0*/  IMAD.MOV.U32 R13, RZ, RZ, R0 ;  /* 0x000000ffff0d7224 */ /* 0x002fe200078e0000 */
[----:B------:R-:W-:Y:S01]  /*13e0*/  ISETP.NE.AND P0, PT, R16, RZ, PT ;  /* 0x000000ff1000720c */ /* 0x000fe20003f05270 */
[----:B------:R-:W-:Y:S02]  /*13f0*/  IMAD.MOV.U32 R11, RZ, RZ, RZ ;  /* 0x000000ffff0b7224 */ /* 0x000fe400078e00ff */
[----:B------:R-:W-:-:S10]  /*1400*/  IMAD.MOV.U32 R15, RZ, RZ, -0x1 ;  /* 0xffffffffff0f7424 */ /* 0x000fd400078e00ff */
[----:B0-----:R-:W-:Y:S05]  /*1410*/  WARPSYNC.COLLECTIVE R15, `(.L_x_33) ;  /* 0x000000000f087348 */ /* 0x001fea0003c00000 */
[----:B------:R1:W2:Y:S02]  /*1420*/  SHFL.UP P6, R14, R13, R12, R11 ;  /* 0x0400000c0d0e7389 */ /* 0x0002a400000c000b */
[----:B012---:R-:W-:Y:S05]  /*1430*/  ENDCOLLECTIVE ;  /* 0x000000000000791b */ /* 0x007fea0003800000 */
.L_x_33:
[----:B------:R-:W-:Y:S02]  /*1440*/  IMAD.MOV.U32 R12, RZ, RZ, 0x2 ;  /* 0x00000002ff0c7424 */ /* 0x000fe400078e00ff */
[----:B------:R-:W-:Y:S01]  /*1450*/  @P0 FADD R0, R0, R14 ;  /* 0x0000000e00000221 */ /* 0x000fe20000000000 */
[----:B------:R-:W-:-:S04]  /*1460*/  ISETP.GE.U32.AND P0, PT, R16, 0x2, PT ;  /* 0x000000021000780c */ /* 0x000fc80003f06070 */
[----:B------:R-:W-:-:S09]  /*1470*/  MOV R13, R0 ;  /* 0x00000000000d7202 */ /* 0x000fd20000000f00 */
[----:B------:R-:W-:Y:S05]  /*1480*/  WARPSYNC.COLLECTIVE R15, `(.L_x_34) ;  /* 0x000000000f087348 */ /* 0x000fea0003c00000 */
[----:B------:R0:W1:Y:S02]  /*1490*/  SHFL.UP P6, R14, R13, R12, R11 ;  /* 0x0400000c0d0e7389 */ /* 0x00006400000c000b */
[----:B01----:R-:W-:Y:S05]  /*14a0*/  ENDCOLLECTIVE ;  /* 0x000000000000791b */ /* 0x003fea0003800000 */
.L_x_34:
[----:B------:R-:W-:Y:S02]  /*14b0*/  HFMA2 R12, -RZ, RZ, 0, 2.384185791015625e-07 ;  /* 0x00000004ff0c7431 */ /* 0x000fe400000001ff */
[----:B------:R-:W-:Y:S01]  /*14c0*/  @P0 FADD R0, R0, R14 ;  /* 0x0000000e00000221 */ /* 0x000fe20000000000 */
[----:B------:R-:W-:-:S03]  /*14d0*/  ISETP.GE.U32.AND P0, PT, R16, 0x4, PT ;  /* 0x000000041000780c */ /* 0x000fc60003f06070 */
[----:B------:R-:W-:-:S10]  /*14e0*/  IMAD.MOV.U32 R13, RZ, RZ, R0 ;  /* 0x000000ffff0d7224 */ /* 0x000fd400078e0000 */
[----:B------:R-:W-:Y:S05]  /*14f0*/  WARPSYNC.COLLECTIVE R15, `(.L_x_35) ;  /* 0x000000000f087348 */ /* 0x000fea0003c00000 */
[----:B------:R0:W1:Y:S02]  /*1500*/  SHFL.UP P6, R14, R13, R12, R11 ;  /* 0x0400000c0d0e7389 */ /* 0x00006400000c000b */
[----:B01----:R-:W-:Y:S05]  /*1510*/  ENDCOLLECTIVE ;  /* 0x000000000000791b */ /* 0x003fea0003800000 */
.L_x_35:
[----:B------:R-:W-:Y:S02]  /*1520*/  IMAD.MOV.U32 R12, RZ, RZ, 0x8 ;  /* 0x00000008ff0c7424 */ /* 0x000fe400078e00ff */
[----:B------:R-:W-:Y:S01]  /*1530*/  @P0 FADD R0, R0, R14 ;  /* 0x0000000e00000221 */ /* 0x000fe20000000000 */
[----:B------:R-:W-:-:S03]  /*1540*/  ISETP.GE.U32.AND P0, PT, R16, 0x8, PT ;  /* 0x000000081000780c */ /* 0x000fc60003f06070 */
[----:B------:R-:W-:-:S10]  /*1550*/  IMAD.MOV.U32 R13, RZ, RZ, R0 ;  /* 0x000000ffff0d7224 */ /* 0x000fd400078e0000 */
[----:B------:R-:W-:Y:S05]  /*1560*/  WARPSYNC.COLLECTIVE R15, `(.L_x_36) ;  /* 0x000000000f087348 */ /* 0x000fea0003c00000 */
[----:B------:R0:W1:Y:S02]  /*1570*/  SHFL.UP P6, R14, R13, R12, R11 ;  /* 0x0400000c0d0e7389 */ /* 0x00006400000c000b */
[----:B01----:R-:W-:Y:S05]  /*1580*/  ENDCOLLECTIVE ;  /* 0x000000000000791b */ /* 0x003fea0003800000 */
.L_x_36:
[----:B------:R-:W-:Y:S02]  /*1590*/  IMAD.MOV.U32 R12, RZ, RZ, 0x10 ;  /* 0x00000010ff0c7424 */ /* 0x000fe400078e00ff */
[----:B------:R-:W-:-:S05]  /*15a0*/  @P0 FADD R0, R0, R14 ;  /* 0x0000000e00000221 */ /* 0x000fca0000000000 */
[----:B------:R-:W-:-:S07]  /*15b0*/  MOV R13, R0 ;  /* 0x00000000000d7202 */ /* 0x000fce0000000f00 */
[----:B------:R-:W-:Y:S05]  /*15c0*/  WARPSYNC.COLLECTIVE R15, `(.L_x_37) ;  /* 0x000000000f087348 */ /* 0x000fea0003c00000 */
[----:B------:R0:W1:Y:S02]  /*15d0*/  SHFL.UP P6, R14, R13, R12, R11 ;  /* 0x0400000c0d0e7389 */ /* 0x00006400000c000b */
[----:B01----:R-:W-:Y:S05]  /*15e0*/  ENDCOLLECTIVE ;  /* 0x000000000000791b */ /* 0x003fea0003800000 */
.L_x_37:
[----:B------:R-:W-:Y:S05]  /*15f0*/  BRA `(.L_x_38) ;  /* 0xfffffff000d47947 */ /* 0x000fea000383ffff */
.L_x_39:
[----:B------:R-:W-:-:S00]  /*1600*/  BRA `(.L_x_39) ;  /* 0xfffffffc00fc7947 */ /* 0x000fc0000383ffff */
[----:B------:R-:W-:-:S00]  /*1610*/  NOP ;  /* 0x0000000000007918 */ /* 0x000fc00000000000 */
        /* <DEDUP_REMOVED lines=14> */
.L_x_80:


//--------------------- .text._Z14testPrefixScanItEvj --------------------------
	.section	.text._Z14testPrefixScanItEvj,"ax",@progbits
	.align	128
        .global         _Z14testPrefixScanItEvj
        .type           _Z14testPrefixScanItEvj,@function
        .size           _Z14testPrefixScanItEvj,(.L_x_81 - _Z14testPrefixScanItEvj)
        .other          _Z14testPrefixScanItEvj,@"STO_CUDA_ENTRY STV_DEFAULT"
_Z14testPrefixScanItEvj:
.text._Z14testPrefixScanItEvj:
        /* <DEDUP_REMOVED lines=14> */
[----:B------:R-:W-:Y:S01]  /*00e0*/  MOV R0, 0x400 ;  /* 0x0000040000007802 */ /* 0x000fe20000000f00 */
[----:B------:R-:W-:-:S04]  /*00f0*/  IMAD.MOV.U32 R5, RZ, RZ, 0x1 ;  /* 0x00000001ff057424 */ /* 0x000fc800078e00ff */
[----:B------:R-:W-:-:S05]  /*0100*/  VIADD R0, R0, 0x40 ;  /* 0x0000004000007836 */ /* 0x000fca0000000000 */
[----:B0-----:R-:W-:Y:S01]  /*0110*/  LEA R0, R3, R0, 0x18 ;  /* 0x0000000003007211 */ /* 0x001fe200078ec0ff */
[----:B------:R-:W-:-:S07]  /*0120*/  IMAD.MOV.U32 R3, RZ, RZ, R16 ;  /* 0x000000ffff037224 */ /* 0x000fce00078e0010 */
.L_x_42:
[----:B------:R-:W-:Y:S02]  /*0130*/  IMAD R2, R3, 0x2, R0 ;  /* 0x0000000203027824 */ /* 0x000fe400078e0200 */
[----:B-1----:R-:W-:-:S03]  /*0140*/  IMAD.IADD R3, R4, 0x1, R3 ;  /* 0x0000000104037824 */ /* 0x002fc600078e0203 */
[----:B------:R0:W-:Y:S02]  /*0150*/  STS.U16 [R2], R5 ;  /* 0x0000000502007388 */ /* 0x0001e40000000400 */
[----:B------:R-:W-:-:S13]  /*0160*/  ISETP.GE.U32.AND P0, PT, R3, UR6, PT ;  /* 0x0000000603007c0c */ /* 0x000fda000bf06070 */
[----:B0-----:R-:W-:Y:S05]  /*0170*/  @!P0 BRA `(.L_x_42) ;  /* 0xfffffffc00ec8947 */ /* 0x001fea000383ffff */
.L_x_41:
[----:B------:R-:W-:Y:S05]  /*0180*/  BSYNC.RECONVERGENT B0 ;  /* 0x0000000000007941 */ /* 0x000fea0003800200 */
.L_x_40:
[----:B------:R-:W-:-:S09]  /*0190*/  UISETP.GE.U32.AND UP0, UPT, UR6, 0x401, UPT ;  /* 0x000004010600788c */ /* 0x000fd2000bf06070 */
[----:B------:R-:W-:Y:S05]  /*01a0*/  BRA.U !UP0, `(.L_x_43) ;  /* 0x0000000108407547 */ /* 0x000fea000b800000 */
[----:B------:R-:W-:Y:S01]  /*01b0*/  MOV R2, 0x8 ;  /* 0x0000000800027802 */ /* 0x000fe20000000f00 */
[----:B------:R-:W0:Y:S01]  /*01c0*/  LDCU.64 UR4, c[0x4][0x30] ;  /* 0x01000600ff0477ac */ /* 0x000e220008000a00 */
[----:B------:R-:W-:Y:S02]  /*01d0*/  IMAD.MOV.U32 R8, RZ, RZ, 0x19 ;  /* 0x00000019ff087424 */ /* 0x000fe400078e00ff */
[----:B------:R-:W-:Y:S01]  /*01e0*/  IMAD.MOV.U32 R12, RZ, RZ, 0x1 ;  /* 0x00000001ff0c7424 */ /* 0x000fe200078e00ff */
[----:B------:R-:W1:Y:S01]  /*01f0*/  LDCU.64 UR6, c[0x4][0x38] ;  /* 0x01000700ff0677ac */ /* 0x000e620008000a00 */
[----:B------:R-:W2:Y:S01]  /*0200*/  LDC.64 R2, c[0x4][R2] ;  /* 0x0100000002027b82 */ /* 0x000ea20000000a00 */
[----:B------:R-:W-:Y:S01]  /*0210*/  IMAD.MOV.U32 R13, RZ, RZ, RZ ;  /* 0x000000ffff0d7224 */ /* 0x000fe200078e00ff */
[----:B------:R-:W3:Y:S01]  /*0220*/  LDCU.64 UR8, c[0x4][0x10] ;  /* 0x01000200ff0877ac */ /* 0x000ee20008000a00 */
[----:B0-----:R-:W-:Y:S02]  /*0230*/  IMAD.U32 R4, RZ, RZ, UR4 ;  /* 0x00000004ff047e24 */ /* 0x001fe4000f8e00ff */
[----:B------:R-:W-:Y:S01]  /*0240*/  IMAD.U32 R5, RZ, RZ, UR5 ;  /* 0x00000005ff057e24 */ /* 0x000fe2000f8e00ff */
[----:B-1----:R-:W-:Y:S01]  /*0250*/  MOV R6, UR6 ;  /* 0x0000000600067c02 */ /* 0x002fe20008000f00 */
[----:B------:R-:W-:-:S02]  /*0260*/  IMAD.U32 R7, RZ, RZ, UR7 ;  /* 0x00000007ff077e24 */ /* 0x000fc4000f8e00ff */
[----:B---3--:R-:W-:Y:S02]  /*0270*/  IMAD.U32 R10, RZ, RZ, UR8 ;  /* 0x00000008ff0a7e24 */ /* 0x008fe4000f8e00ff */
[----:B------:R-:W-:-:S07]  /*0280*/  IMAD.U32 R11, RZ, RZ, UR9 ;  /* 0x00000009ff0b7e24 */ /* 0x000fce000f8e00ff */
[----:B------:R-:W-:-:S07]  /*0290*/  LEPC R20, `(.L_x_43) ;  /* 0x000000001014794e */ /* 0x000fce0000000000 */
[----:B--2---:R-:W-:Y:S05]  /*02a0*/  CALL.ABS.NOINC R2 ;  /* 0x0000000002007343 */ /* 0x004fea0003c00000 */
.L_x_43:
[----:B------:R-:W0:Y:S02]  /*02b0*/  LDC R2, c[0x0][0x360] ;  /* 0x0000d800ff027b82 */ /* 0x000e240000000800 */
[----:B0-----:R-:W-:-:S13]  /*02c0*/  LOP3.LUT P0, RZ, R2, 0x1f, RZ, 0xc0, !PT ;  /* 0x0000001f02ff7812 */ /* 0x001fda000780c0ff */
[----:B------:R-:W-:Y:S05]  /*02d0*/  @!P0 BRA `(.L_x_44) ;  /* 0x0000000000408947 */ /* 0x000fea0003800000 */
        /* <DEDUP_REMOVED lines=9> */
[----:B------:R-:W-:-:S02]  /*0370*/  IMAD.U32 R5, RZ, RZ, UR5 ;  /* 0x00000005ff057e24 */ /* 0x000fc4000f8e00ff */
[----:B-1----:R-:W-:Y:S01]  /*0380*/  IMAD.U32 R6, RZ, RZ, UR6 ;  /* 0x00000006ff067e24 */ /* 0x002fe2000f8e00ff */
[----:B------:R-:W-:Y:S01]  /*0390*/  MOV R7, UR7 ;  /* 0x0000000700077c02 */ /* 0x000fe20008000f00 */
[----:B---3--:R-:W-:Y:S02]  /*03a0*/  IMAD.U32 R10, RZ, RZ, UR8 ;  /* 0x00000008ff0a7e24 */ /* 0x008fe4000f8e00ff */
[----:B------:R-:W-:-:S07]  /*03b0*/  IMAD.U32 R11, RZ, RZ, UR9 ;  /* 0x00000009ff0b7e24 */ /* 0x000fce000f8e00ff */
[----:B------:R-:W-:-:S07]  /*03c0*/  LEPC R20, `(.L_x_44) ;  /* 0x000000001014794e */ /* 0x000fce0000000000 */
[----:B--2---:R-:W-:Y:S05]  /*03d0*/  CALL.ABS.NOINC R14 ;  /* 0x000000000e007343 */ /* 0x004fea0003c00000 */
.L_x_44:
[----:B------:R-:W0:Y:S02]  /*03e0*/  LDCU UR4, c[0x0][0x380] ;  /* 0x00007000ff0477ac */ /* 0x000e240008000800 */
[----:B0-----:R-:W-:-:S05]  /*03f0*/  IMAD.U32 R7, RZ, RZ, UR4 ;  /* 0x00000004ff077e24 */ /* 0x001fca000f8e00ff */
[----:B------:R-:W-:-:S13]  /*0400*/  ISETP.GE.U32.AND P0, PT, R16, R7, PT ;  /* 0x000000071000720c */ /* 0x000fda0003f06070 */
[----:B------:R-:W-:Y:S05]  /*0410*/  @P0 BRA `(.L_x_45) ;  /* 0x0000000400080947 */ /* 0x000fea0003800000 */
[----:B------:R-:W0:Y:S01]  /*0420*/  S2R R0, SR_CgaCtaId ;  /* 0x0000000000007919 */ /* 0x000e220000008800 */
[----:B------:R-:W-:Y:S01]  /*0430*/  MOV R22, 0x400 ;  /* 0x0000040000167802 */ /* 0x000fe20000000f00 */
[----:B------:R-:W-:Y:S01]  /*0440*/  IMAD.MOV.U32 R24, RZ, RZ, R16 ;  /* 0x000000ffff187224 */ /* 0x000fe200078e0010 */
[----:B------:R-:W-:-:S03]  /*0450*/  LOP3.LUT R23, R16, 0x1f, RZ, 0xc0, !PT ;  /* 0x0000001f10177812 */ /* 0x000fc600078ec0ff */
[----:B------:R-:W-:Y:S01]  /*0460*/  VIADD R17, R22, 0x40 ;  /* 0x0000004016117836 */ /* 0x000fe20000000000 */
[----:B0-----:R-:W-:-:S04]  /*0470*/  LEA R22, R0, R22, 0x18 ;  /* 0x0000001600167211 */ /* 0x001fc800078ec0ff */
[----:B------:R-:W-:-:S07]  /*0480*/  LEA R17, R0, R17, 0x18 ;  /* 0x0000001100117211 */ /* 0x000fce00078ec0ff */
.L_x_49:
[----:B------:R-:W-:Y:S01]  /*0490*/  LEA R16, R24, R17, 0x1 ;  /* 0x0000001118107211 */ /* 0x000fe200078e08ff */
[----:B------:R-:W-:Y:S01]  /*04a0*/  UMOV UR4, 0xffffffff ;  /* 0xffffffff00047882 */ /* 0x000fe20000000000 */
[C---:B------:R-:W-:Y:S02]  /*04b0*/  ISETP.GE.U32.AND P0, PT, R23.reuse, 0x10, PT ;  /* 0x000000101700780c */ /* 0x040fe40003f06070 */
[C---:B------:R-:W-:Y:S01]  /*04c0*/  ISETP.GE.U32.AND P1, PT, R23.reuse, 0x8, PT ;  /* 0x000000081700780c */ /* 0x040fe20003f26070 */
[----:B-1----:R0:W1:Y:S01]  /*04d0*/  LDS.U16 R13, [R16] ;  /* 0x00000000100d7984 */ /* 0x0020620000000400 */
[C---:B------:R-:W-:Y:S02]  /*04e0*/  ISETP.GE.U32.AND P2, PT, R23.reuse, 0x4, PT ;  /* 0x000000041700780c */ /* 0x040fe40003f46070 */
[C---:B------:R-:W-:Y:S02]  /*04f0*/  ISETP.GE.U32.AND P3, PT, R23.reuse, 0x2, PT ;  /* 0x000000021700780c */ /* 0x040fe40003f66070 */
[----:B------:R-:W-:Y:S01]  /*0500*/  ISETP.NE.AND P4, PT, R23, RZ, PT ;  /* 0x000000ff1700720c */ /* 0x000fe20003f85270 */
[----:B------:R-:W-:-:S12]  /*0510*/  BRA.DIV UR4, `(.L_x_46) ;  /* 0x0000000e04707947 */ /* 0x000fd8000b800000 */
[----:B-1----:R-:W1:Y:S02]  /*0520*/  SHFL.UP PT, R14, R13, 0x1, RZ ;  /* 0x042000000d0e7989 */ /* 0x002e6400000e00ff */
[----:B-1----:R-:W-:-:S05]  /*0530*/  SEL R14, R14, RZ, P4 ;  /* 0x000000ff0e0e7207 */ /* 0x002fca0002000000 */
[----:B------:R-:W-:-:S05]  /*0540*/  IMAD.IADD R3, R13, 0x1, R14 ;  /* 0x000000010d037824 */ /* 0x000fca00078e020e */
[----:B------:R-:W-:-:S05]  /*0550*/  LOP3.LUT R13, R3, 0xffff, RZ, 0xc0, !PT ;  /* 0x0000ffff030d7812 */ /* 0x000fca00078ec0ff */
[----:B------:R-:W1:Y:S02]  /*0560*/  SHFL.UP PT, R14, R13, 0x2, RZ ;  /* 0x044000000d0e7989 */ /* 0x000e6400000e00ff */
        /* <DEDUP_REMOVED lines=11> */
[----:B------:R1:W2:Y:S02]  /*0620*/  SHFL.UP PT, R14, R5, 0x10, RZ ;  /* 0x06000000050e7989 */ /* 0x0002a400000e00ff */
.L_x_72:
[----:B--2---:R-:W-:Y:S01]  /*0630*/  SEL R3, R14, RZ, P0 ;  /* 0x000000ff0e037207 */ /* 0x004fe20000000000 */
[----:B------:R-:W-:Y:S01]  /*0640*/  BSSY.RECONVERGENT B6, `(.L_x_47) ;  /* 0x0000015000067945 */ /* 0x000fe20003800200 */
[----:B------:R-:W-:-:S03]  /*0650*/  ISETP.GE.U32.AND P0, PT, R24, 0x400, PT ;  /* 0x000004001800780c */ /* 0x000fc60003f06070 */
[----:B------:R-:W-:-:S05]  /*0660*/  IMAD.IADD R3, R0, 0x1, R3 ;  /* 0x0000000100037824 */ /* 0x000fca00078e0203 */
[----:B------:R2:W-:Y:S05]  /*0670*/  STS.U16 [R16], R3 ;  /* 0x0000000310007388 */ /* 0x0005ea0000000400 */
[----:B------:R-:W-:Y:S05]  /*0680*/  @!P0 BRA `(.L_x_48) ;  /* 0x0000000000408947 */ /* 0x000fea0003800000 */
[----:B------:R-:W-:Y:S01]  /*0690*/  MOV R14, 0x8 ;  /* 0x00000008000e7802 */ /* 0x000fe20000000f00 */
[----:B------:R-:W3:Y:S01]  /*06a0*/  LDCU.64 UR4, c[0x4][0x48] ;  /* 0x01000900ff0477ac */ /* 0x000ee20008000a00 */
[----:B------:R-:W-:Y:S02]  /*06b0*/  IMAD.MOV.U32 R8, RZ, RZ, 0x22 ;  /* 0x00000022ff087424 */ /* 0x000fe400078e00ff */
[----:B------:R-:W-:Y:S01]  /*06c0*/  IMAD.MOV.U32 R12, RZ, RZ, 0x1 ;  /* 0x00000001ff0c7424 */ /* 0x000fe200078e00ff */
[----:B------:R-:W4:Y:S01]  /*06d0*/  LDCU.64 UR6, c[0x4][0x38] ;  /* 0x01000700ff0677ac */ /* 0x000f220008000a00 */
[----:B------:R-:W5:Y:S01]  /*06e0*/  LDC.64 R14, c[0x4][R14] ;  /* 0x010000000e0e7b82 */ /* 0x000f620000000a00 */
[----:B------:R-:W-:Y:S01]  /*06f0*/  IMAD.MOV.U32 R13, RZ, RZ, RZ ;  /* 0x000000ffff0d7224 */ /* 0x000fe200078e00ff */
[----:B------:R-:W0:Y:S01]  /*0700*/  LDCU.64 UR8, c[0x4][0x10] ;  /* 0x01000200ff0877ac */ /* 0x000e220008000a00 */
[----:B---3--:R-:W-:Y:S02]  /*0710*/  IMAD.U32 R4, RZ, RZ, UR4 ;  /* 0x00000004ff047e24 */ /* 0x008fe4000f8e00ff */
[----:B-1----:R-:W-:-:S02]  /*0720*/  IMAD.U32 R5, RZ, RZ, UR5 ;  /* 0x00000005ff057e24 */ /* 0x002fc4000f8e00ff */
[----:B----4-:R-:W-:Y:S01]  /*0730*/  IMAD.U32 R6, RZ, RZ, UR6 ;  /* 0x00000006ff067e24 */ /* 0x010fe2000f8e00ff */
[----:B------:R-:W-:Y:S01]  /*0740*/  MOV R7, UR7 ;  /* 0x0000000700077c02 */ /* 0x000fe20008000f00 */
[----:B0-----:R-:W-:Y:S02]  /*0750*/  IMAD.U32 R10, RZ, RZ, UR8 ;  /* 0x00000008ff0a7e24 */ /* 0x001fe4000f8e00ff */
[----:B------:R-:W-:-:S07]  /*0760*/  IMAD.U32 R11, RZ, RZ, UR9 ;  /* 0x00000009ff0b7e24 */ /* 0x000fce000f8e00ff */
[----:B------:R-:W-:-:S07]  /*0770*/  LEPC R20, `(.L_x_48) ;  /* 0x000000001014794e */ /* 0x000fce0000000000 */
[----:B--2--5:R-:W-:Y:S05]  /*0780*/  CALL.ABS.NOINC R14 ;  /* 0x000000000e007343 */ /* 0x024fea0003c00000 */
.L_x_48:
[----:B------:R-:W-:Y:S05]  /*0790*/  BSYNC.RECONVERGENT B6 ;  /* 0x0000000000067941 */ /* 0x000fea0003800200 */
.L_x_47:
[----:B------:R-:W-:Y:S01]  /*07a0*/  ISETP.NE.AND P0, PT, R23, 0x1f, PT ;  /* 0x0000001f1700780c */ /* 0x000fe20003f05270 */
[----:B------:R-:W-:-:S12]  /*07b0*/  IMAD.U32 R7, RZ, RZ, UR36 ;  /* 0x00000024ff077e24 */ /* 0x000fd8000f8e00ff */
[----:B0-2---:R-:W0:Y:S01]  /*07c0*/  @!P0 LDS.U16 R16, [R16] ;  /* 0x0000000010108984 */ /* 0x005e220000000400 */
[--C-:B------:R-:W-:Y:S01]  /*07d0*/  @!P0 SHF.R.U32.HI R0, RZ, 0x4, R24.reuse ;  /* 0x00000004ff008819 */ /* 0x100fe20000011618 */
[----:B------:R-:W-:-:S03]  /*07e0*/  IMAD.IADD R24, R2, 0x1, R24 ;  /* 0x0000000102187824 */ /* 0x000fc600078e0218 */
[----:B------:R-:W-:-:S05]  /*07f0*/  @!P0 LOP3.LUT R3, R0, 0xffffffe, RZ, 0xc0, !PT ;  /* 0x0ffffffe00038812 */ /* 0x000fca00078ec0ff */
[----:B------:R-:W-:-:S05]  /*0800*/  @!P0 IMAD.IADD R3, R22, 0x1, R3 ;  /* 0x0000000116038824 */ /* 0x000fca00078e0203 */
[----:B0-----:R0:W-:Y:S01]  /*0810*/  @!P0 STS.U16 [R3], R16 ;  /* 0x0000001003008388 */ /* 0x0011e20000000400 */
[----:B------:R-:W-:-:S13]  /*0820*/  ISETP.GE.U32.AND P0, PT, R24, R7, PT ;  /* 0x000000071800720c */ /* 0x000fda0003f06070 */
[----:B0-----:R-:W-:Y:S05]  /*0830*/  @!P0 BRA `(.L_x_49) ;  /* 0xfffffffc00148947 */ /* 0x001fea000383ffff */
.L_x_45:
        /* <DEDUP_REMOVED lines=12> */
[----:B------:R0:W2:Y:S01]  /*0900*/  LDS.U16 R13, [R6] ;  /* 0x00000000060d7984 */ /* 0x0000a20000000400 */
[----:B------:R-:W-:Y:S05]  /*0910*/  BRA.DIV UR4, `(.L_x_52) ;  /* 0x0000000e04187947 */ /* 0x000fea000b800000 */
[----:B--2---:R-:W2:Y:S01]  /*0920*/  SHFL.UP PT, R14, R13, 0x1, RZ ;  /* 0x042000000d0e7989 */ /* 0x004ea200000e00ff */
[----:B------:R-:W-:-:S04]  /*0930*/  ISETP.NE.AND P0, PT, R16, RZ, PT ;  /* 0x000000ff1000720c */ /* 0x000fc80003f05270 */
[----:B--2---:R-:W-:Y:S02]  /*0940*/  SEL R0, R14, RZ, P0 ;  /* 0x000000ff0e007207 */ /* 0x004fe40000000000 */
[----:B------:R-:W-:Y:S02]  /*0950*/  ISETP.GE.U32.AND P0, PT, R16, 0x2, PT ;  /* 0x000000021000780c */ /* 0x000fe40003f06070 */
[----:B------:R-:W-:-:S04]  /*0960*/  IADD3 R0, PT, PT, R13, R0, RZ ;  /* 0x000000000d007210 */ /* 0x000fc80007ffe0ff */
[----:B------:R-:W-:-:S05]  /*0970*/  LOP3.LUT R3, R0, 0xffff, RZ, 0xc0, !PT ;  /* 0x0000ffff00037812 */ /* 0x000fca00078ec0ff */
[----:B------:R-:W1:Y:S02]  /*0980*/  SHFL.UP PT, R14, R3, 0x2, RZ ;  /* 0x04400000030e7989 */ /* 0x000e6400000e00ff */
[----:B-1----:R-:W-:Y:S02]  /*0990*/  SEL R5, R14, RZ, P0 ;  /* 0x000000ff0e057207 */ /* 0x002fe40000000000 */
[----:B------:R-:W-:-:S03]  /*09a0*/  ISETP.GE.U32.AND P0, PT, R16, 0x4, PT ;  /* 0x000000041000780c */ /* 0x000fc60003f06070 */
[----:B------:R-:W-:-:S05]  /*09b0*/  IMAD.IADD R0, R0, 0x1, R5 ;  /* 0x0000000100007824 */ /* 0x000fca00078e0205 */
[----:B------:R-:W-:-:S05]  /*09c0*/  LOP3.LUT R4, R0, 0xffff, RZ, 0xc0, !PT ;  /* 0x0000ffff00047812 */ /* 0x000fca00078ec0ff */
[----:B------:R-:W1:Y:S02]  /*09d0*/  SHFL.UP PT, R14, R4, 0x4, RZ ;  /* 0x04800000040e7989 */ /* 0x000e6400000e00ff */
[----:B-1----:R-:W-:Y:S02]  /*09e0*/  SEL R5, R14, RZ, P0 ;  /* 0x000000ff0e057207 */ /* 0x002fe40000000000 */
[----:B------:R-:W-:-:S03]  /*09f0*/  ISETP.GE.U32.AND P0, PT, R16, 0x8, PT ;  /* 0x000000081000780c */ /* 0x000fc60003f06070 */
[----:B------:R-:W-:-:S05]  /*0a00*/  IMAD.IADD R0, R0, 0x1, R5 ;  /* 0x0000000100007824 */ /* 0x000fca00078e0205 */
[----:B------:R-:W-:-:S05]  /*0a10*/  LOP3.LUT R5, R0, 0xffff, RZ, 0xc0, !PT ;  /* 0x0000ffff00057812 */ /* 0x000fca00078ec0ff */
[----:B------:R-:W1:Y:S02]  /*0a20*/  SHFL.UP PT, R14, R5, 0x8, RZ ;  /* 0x05000000050e7989 */ /* 0x000e6400000e00ff */
[----:B-1----:R-:W-:-:S05]  /*0a30*/  SEL R3, R14, RZ, P0 ;  /* 0x000000ff0e037207 */ /* 0x002fca0000000000 */
[----:B------:R-:W-:-:S05]  /*0a40*/  IMAD.IADD R0, R0, 0x1, R3 ;  /* 0x0000000100007824 */ /* 0x000fca00078e0203 */
[----:B------:R-:W-:-:S05]  /*0a50*/  LOP3.LUT R3, R0, 0xffff, RZ, 0xc0, !PT ;  /* 0x0000ffff00037812 */ /* 0x000fca00078ec0ff */
[----:B------:R1:W2:Y:S02]  /*0a60*/  SHFL.UP PT, R14, R3, 0x10, RZ ;  /* 0x06000000030e7989 */ /* 0x0002a400000e00ff */
.L_x_78:
[----:B------:R-:W-:-:S04]  /*0a70*/  ISETP.GE.U32.AND P0, PT, R16, 0x10, PT ;  /* 0x000000101000780c */ /* 0x000fc80003f06070 */
[----:B-12---:R-:W-:-:S05]  /*0a80*/  SEL R3, R14, RZ, P0 ;  /* 0x000000ff0e037207 */ /* 0x006fca0000000000 */
[----:B------:R-:W-:-:S05]  /*0a90*/  IMAD.IADD R3, R0, 0x1, R3 ;  /* 0x0000000100037824 */ /* 0x000fca00078e0203 */
[----:B------:R2:W-:Y:S02]  /*0aa0*/  STS.U16 [R6], R3 ;  /* 0x0000000306007388 */ /* 0x0005e40000000400 */
.L_x_51:
[----:B------:R-:W-:Y:S01]  /*0ab0*/  VIADD R0, R16, 0x20 ;  /* 0x0000002010007836 */ /* 0x000fe20000000000 */
[----:B------:R-:W-:Y:S05]  /*0ac0*/  WARPSYNC.ALL ;  /* 0x0000000000007948 */ /* 0x000fea0003800000 */
[----:B------:R-:W-:Y:S01]  /*0ad0*/  BAR.SYNC.DEFER_BLOCKING 0x0 ;  /* 0x0000000000007b1d */ /* 0x000fe20000010000 */
[----:B------:R-:W-:-:S05]  /*0ae0*/  ISETP.GE.U32.AND P0, PT, R0, R7, PT ;  /* 0x000000070000720c */ /* 0x000fca0003f06070 */
[----:B------:R-:W-:Y:S08]  /*0af0*/  BSSY.RECONVERGENT B0, `(.L_x_53) ;  /* 0x0000012000007945 */ /* 0x000ff00003800200 */
[----:B------:R-:W-:Y:S05]  /*0b00*/  @P0 BRA `(.L_x_54) ;  /* 0x0000000000400947 */ /* 0x000fea0003800000 */
[----:B------:R-:W3:Y:S01]  /*0b10*/  S2R R4, SR_CgaCtaId ;  /* 0x0000000000047919 */ /* 0x000ee20000008800 */
[----:B--2---:R-:W-:-:S05]  /*0b20*/  MOV R3, 0x400 ;  /* 0x0000040000037802 */ /* 0x004fca0000000f00 */
[----:B-1----:R-:W-:Y:S01]  /*0b30*/  VIADD R5, R3, 0x40 ;  /* 0x0000004003057836 */ /* 0x002fe20000000000 */
[----:B---3--:R-:W-:-:S04]  /*0b40*/  LEA R8, R4, R3, 0x18 ;  /* 0x0000000304087211 */ /* 0x008fc800078ec0ff */
[----:B------:R-:W-:-:S07]  /*0b50*/  LEA R9, R4, R5, 0x18 ;  /* 0x0000000504097211 */ /* 0x000fce00078ec0ff */
.L_x_55:
[--C-:B------:R-:W-:Y:S01]  /*0b60*/  SHF.R.U32.HI R3, RZ, 0x4, R0.reuse ;  /* 0x00000004ff037819 */ /* 0x100fe20000011600 */
[----:B---3--:R-:W-:Y:S02]  /*0b70*/  IMAD R4, R0, 0x2, R9 ;  /* 0x0000000200047824 */ /* 0x008fe400078e0209 */
[----:B------:R-:W-:Y:S01]  /*0b80*/  IMAD.IADD R0, R2, 0x1, R0 ;  /* 0x0000000102007824 */ /* 0x000fe200078e0200 */
[----:B------:R-:W-:Y:S02]  /*0b90*/  LOP3.LUT R3, R3, 0xffffffe, RZ, 0xc0, !PT ;  /* 0x0ffffffe03037812 */ /* 0x000fe400078ec0ff */
[----:B0-----:R-:W-:Y:S02]  /*0ba0*/  LDS.U16 R6, [R4] ;  /* 0x0000000004067984 */ /* 0x001fe40000000400 */
[----:B------:R-:W-:Y:S01]  /*0bb0*/  ISETP.GE.U32.AND P0, PT, R0, R7, PT ;  /* 0x000000070000720c */ /* 0x000fe20003f06070 */
[----:B------:R-:W-:-:S06]  /*0bc0*/  IMAD.IADD R3, R8, 0x1, R3 ;  /* 0x0000000108037824 */ /* 0x000fcc00078e0203 */
[----:B------:R-:W0:Y:S02]  /*0bd0*/  LDS.U16 R3, [R3+-0x2] ;  /* 0xfffffe0003037984 */ /* 0x000e240000000400 */
[----:B0-----:R-:W-:-:S05]  /*0be0*/  IADD3 R5, PT, PT, R3, R6, RZ ;  /* 0x0000000603057210 */ /* 0x001fca0007ffe0ff */
[----:B------:R3:W-:Y:S01]  /*0bf0*/  STS.U16 [R4], R5 ;  /* 0x0000000504007388 */ /* 0x0007e20000000400 */
[----:B------:R-:W-:Y:S05]  /*0c00*/  @!P0 BRA `(.L_x_55) ;  /* 0xfffffffc00d48947 */ /* 0x000fea000383ffff */
.L_x_54:
[----:B------:R-:W-:Y:S05]  /*0c10*/  BSYNC.RECONVERGENT B0 ;  /* 0x0000000000007941 */ /* 0x000fea0003800200 */
.L_x_53:
[----:B------:R-:W-:Y:S06]  /*0c20*/  BAR.SYNC.DEFER_BLOCKING 0x0 ;  /* 0x0000000000007b1d */ /* 0x000fec0000010000 */
.L_x_50:
[----:B------:R-:W4:Y:S01]  /*0c30*/  S2UR UR5, SR_CgaCtaId ;  /* 0x00000000000579c3 */ /* 0x000f220000008800 */
[----:B------:R-:W-:Y:S02]  /*0c40*/  UMOV UR4, 0x400 ;  /* 0x0000040000047882 */ /* 0x000fe40000000000 */
[----:B----4-:R-:W-:-:S09]  /*0c50*/  ULEA UR4, UR5, UR4, 0x18 ;  /* 0x0000000405047291 */ /* 0x010fd2000f8ec0ff */
[----:B------:R-:W4:Y:S02]  /*0c60*/  LDS.U16 R0, [UR4+0x40] ;  /* 0x00004004ff007984 */ /* 0x000f240008000400 */
[----:B----4-:R-:W-:-:S04]  /*0c70*/  PRMT R0, R0, 0x9910, RZ ;  /* 0x0000991000007816 */ /* 0x010fc800000000ff */
[----:B------:R-:W-:-:S13]  /*0c80*/  ISETP.NE.AND P0, PT, R0, 0x1, PT ;  /* 0x000000010000780c */ /* 0x000fda0003f05270 */
[----:B------:R-:W-:Y:S05]  /*0c90*/  @!P0 BRA `(.L_x_56) ;  /* 0x0000000000408947 */ /* 0x000fea0003800000 */
[----:B------:R-:W-:Y:S01]  /*0ca0*/  MOV R14, 0x8 ;  /* 0x00000008000e7802 */ /* 0x000fe20000000f00 */
[----:B------:R-:W3:Y:S01]  /*0cb0*/  LDCU.64 UR4, c[0x4][0x50] ;  /* 0x01000a00ff0477ac */ /* 0x000ee20008000a00 */
[----:B------:R-:W-:Y:S02]  /*0cc0*/  HFMA2 R12, -RZ, RZ, 0, 5.9604644775390625e-08 ;  /* 0x00000001ff0c7431 */ /* 0x000fe400000001ff */
[----:B------:R-:W-:Y:S01]  /*0cd0*/  IMAD.MOV.U32 R8, RZ, RZ, 0x3b ;  /* 0x0000003bff087424 */ /* 0x000fe200078e00ff */
[----:B------:R-:W0:Y:S01]  /*0ce0*/  LDCU.64 UR8, c[0x4][0x38] ;  /* 0x01000700ff0877ac */ /* 0x000e220008000a00 */
[----:B------:R-:W4:Y:S01]  /*0cf0*/  LDC.64 R14, c[0x4][R14] ;  /* 0x010000000e0e7b82 */ /* 0x000f220000000a00 */
[----:B------:R-:W-:Y:S01]  /*0d00*/  IMAD.MOV.U32 R13, RZ, RZ, RZ ;  /* 0x000000ffff0d7224 */ /* 0x000fe200078e00ff */
[----:B------:R-:W5:Y:S01]  /*0d10*/  LDCU.64 UR6, c[0x4][0x18] ;  /* 0x01000300ff0677ac */ /* 0x000f620008000a00 */
[----:B---3--:R-:W-:Y:S02]  /*0d20*/  IMAD.U32 R4, RZ, RZ, UR4 ;  /* 0x00000004ff047e24 */ /* 0x008fe4000f8e00ff */
[----:B-1----:R-:W-:-:S02]  /*0d30*/  IMAD.U32 R5, RZ, RZ, UR5 ;  /* 0x00000005ff057e24 */ /* 0x002fc4000f8e00ff */
[----:B0-2---:R-:W-:Y:S02]  /*0d40*/  IMAD.U32 R6, RZ, RZ, UR8 ;  /* 0x00000008ff067e24 */ /* 0x005fe4000f8e00ff */
[----:B------:R-:W-:Y:S02]  /*0d50*/  IMAD.U32 R7, RZ, RZ, UR9 ;  /* 0x00000009ff077e24 */ /* 0x000fe4000f8e00ff */
[----:B-----5:R-:W-:Y:S02]  /*0d60*/  IMAD.U32 R10, RZ, RZ, UR6 ;  /* 0x00000006ff0a7e24 */ /* 0x020fe4000f8e00ff */
[----:B------:R-:W-:-:S07]  /*0d70*/  IMAD.U32 R11, RZ, RZ, UR7 ;  /* 0x00000007ff0b7e24 */ /* 0x000fce000f8e00ff */
[----:B------:R-:W-:-:S07]  /*0d80*/  LEPC R20, `(.L_x_56) ;  /* 0x000000001014794e */ /* 0x000fce0000000000 */
[----:B----4-:R-:W-:Y:S05]  /*0d90*/  CALL.ABS.NOINC R14 ;  /* 0x000000000e007343 */ /* 0x010fea0003c00000 */
.L_x_56:
[----:B------:R-:W4:Y:S01]  /*0da0*/  LDCU UR4, c[0x0][0x380] ;  /* 0x00007000ff0477ac */ /* 0x000f220008000800 */
[----:B0-----:R-:W-:-:S05]  /*0db0*/  VIADD R17, R16, 0x1 ;  /* 0x0000000110117836 */ /* 0x001fca0000000000 */
[----:B----4-:R-:W-:-:S13]  /*0dc0*/  ISETP.GE.U32.AND P0, PT, R17, UR4, PT ;  /* 0x0000000411007c0c */ /* 0x010fda000bf06070 */
[----:B------:R-:W-:Y:S05]  /*0dd0*/  @P0 EXIT ;  /* 0x000000000000094d */ /* 0x000fea0003800000 */
[----:B--2---:R-:W0:Y:S01]  /*0de0*/  S2R R3, SR_CgaCtaId ;  /* 0x0000000000037919 */ /* 0x004e220000008800 */
[----:B------:R-:W-:-:S05]  /*0df0*/  MOV R0, 0x400 ;  /* 0x0000040000007802 */ /* 0x000fca0000000f00 */
[----:B------:R-:W-:-:S05]  /*0e00*/  VIADD R0, R0, 0x40 ;  /* 0x0000004000007836 */ /* 0x000fca0000000000 */
[----:B0-----:R-:W-:-:S07]  /*0e10*/  LEA R24, R3, R0, 0x18 ;  /* 0x0000000003187211 */ /* 0x001fce00078ec0ff */
.L_x_65:
[----:B0-2---:R-:W-:Y:S01]  /*0e20*/  IMAD R22, R17, 0x2, R24 ;  /* 0x0000000211167824 */ /* 0x005fe200078e0218 */
[----:B------:R-:W-:Y:S04]  /*0e30*/  BSSY.RECONVERGENT B6, `(.L_x_57) ;  /* 0x0000017000067945 */ /* 0x000fe80003800200 */
[----:B------:R-:W0:Y:S04]  /*0e40*/  LDS.U16 R10, [R22+-0x2] ;  /* 0xfffffe00160a7984 */ /* 0x000e280000000400 */
[----:B------:R-:W2:Y:S01]  /*0e50*/  LDS.U16 R3, [R22] ;  /* 0x0000000016037984 */ /* 0x000ea20000000400 */
[C---:B0-----:R-:W-:Y:S01]  /*0e60*/  VIADD R0, R10.reuse, 0x1 ;  /* 0x000000010a007836 */ /* 0x041fe20000000000 */
[----:B---3--:R-:W-:-:S04]  /*0e70*/  PRMT R4, R10, 0x7610, R4 ;  /* 0x000076100a047816 */ /* 0x008fc80000000004 */
[----:B--2---:R-:W-:Y:S02]  /*0e80*/  ISETP.NE.AND P0, PT, R0, R3, PT ;  /* 0x000000030000720c */ /* 0x004fe40003f05270 */
[----:B------:R-:W-:-:S11]  /*0e90*/  PRMT R0, R3, 0x7610, R0 ;  /* 0x0000761003007816 */ /* 0x000fd60000000000 */
[----:B------:R-:W-:Y:S05]  /*0ea0*/  @!P0 BRA `(.L_x_58) ;  /* 0x00000000003c8947 */ /* 0x000fea0003800000 */
[----:B------:R-:W0:Y:S01]  /*0eb0*/  LDC R16, c[0x0][0x380] ;  /* 0x0000e000ff107b82 */ /* 0x000e220000000800 */
[----:B------:R-:W-:Y:S01]  /*0ec0*/  MOV R0, 0x0 ;  /* 0x0000000000007802 */ /* 0x000fe20000000f00 */
[----:B------:R2:W-:Y:S01]  /*0ed0*/  STL.64 [R1+0x8], R2 ;  /* 0x0000080201007387 */ /* 0x0005e20000100a00 */
[----:B------:R-:W3:Y:S01]  /*0ee0*/  LDCU.64 UR4, c[0x4][0x58] ;  /* 0x01000b00ff0477ac */ /* 0x000ee20008000a00 */
[----:B------:R-:W-:Y:S01]  /*0ef0*/  IMAD.MOV.U32 R6, RZ, RZ, R19 ;  /* 0x000000ffff067224 */ /* 0x000fe200078e0013 */
[----:B------:R-:W-:Y:S01]  /*0f00*/  MOV R7, R18 ;  /* 0x0000001200077202 */ /* 0x000fe20000000f00 */
[----:B------:R2:W-:Y:S02]  /*0f10*/  STL [R1+0x10], R10 ;  /* 0x0000100a01007387 */ /* 0x0005e40000100800 */
[----:B------:R2:W4:Y:S01]  /*0f20*/  LDC.64 R8, c[0x4][R0] ;  /* 0x0100000000087b82 */ /* 0x0005220000000a00 */
[----:B---3--:R-:W-:Y:S02]  /*0f30*/  IMAD.U32 R4, RZ, RZ, UR4 ;  /* 0x00000004ff047e24 */ /* 0x008fe4000f8e00ff */
[----:B-1----:R-:W-:Y:S01]  /*0f40*/  IMAD.U32 R5, RZ, RZ, UR5 ;  /* 0x00000005ff057e24 */ /* 0x002fe2000f8e00ff */
[----:B0-----:R2:W-:Y:S06]  /*0f50*/  STL.64 [R1], R16 ;  /* 0x0000001001007387 */ /* 0x0015ec0000100a00 */
[----:B------:R-:W-:-:S07]  /*0f60*/  LEPC R20, `(.L_x_59) ;  /* 0x000000001014794e */ /* 0x000fce0000000000 */
[----:B--2-4-:R-:W-:Y:S05]  /*0f70*/  CALL.ABS.NOINC R8 ;  /* 0x0000000008007343 */ /* 0x014fea0003c00000 */
.L_x_59:
[----:B------:R0:W2:Y:S04]  /*0f80*/  LDS.U16 R0, [R22] ;  /* 0x0000000016007984 */ /* 0x0000a80000000400 */
[----:B------:R0:W3:Y:S02]  /*0f90*/  LDS.U16 R4, [R22+-0x2] ;  /* 0xfffffe0016047984 */ /* 0x0000e40000000400 */
.L_x_58:
[----:B------:R-:W-:Y:S05]  /*0fa0*/  BSYNC.RECONVERGENT B6 ;  /* 0x0000000000067941 */ /* 0x000fea0003800200 */
.L_x_57:
[----:B---3--:R-:W-:Y:S01]  /*0fb0*/  LOP3.LUT R4, R4, 0xffff, RZ, 0xc0, !PT ;  /* 0x0000ffff04047812 */ /* 0x008fe200078ec0ff */
[----:B------:R-:W-:Y:S01]  /*0fc0*/  BSSY.RECONVERGENT B6, `(.L_x_60) ;  /* 0x0000016000067945 */ /* 0x000fe20003800200 */
[----:B--2---:R-:W-:-:S03]  /*0fd0*/  LOP3.LUT R3, R0, 0xffff, RZ, 0xc0, !PT ;  /* 0x0000ffff00037812 */ /* 0x004fc600078ec0ff */
[----:B------:R-:W-:-:S05]  /*0fe0*/  VIADD R4, R4, 0x1 ;  /* 0x0000000104047836 */ /* 0x000fca0000000000 */
[----:B------:R-:W-:-:S13]  /*0ff0*/  ISETP.NE.AND P0, PT, R4, R3, PT ;  /* 0x000000030400720c */ /* 0x000fda0003f05270 */
[----:B------:R-:W-:Y:S05]  /*1000*/  @!P0 BRA `(.L_x_61) ;  /* 0x0000000000448947 */ /* 0x000fea0003800000 */
[----:B------:R-:W-:Y:S01]  /*1010*/  MOV R14, 0x8 ;  /* 0x00000008000e7802 */ /* 0x000fe20000000f00 */
[----:B------:R-:W2:Y:S01]  /*1020*/  LDCU.64 UR4, c[0x4][0x60] ;  /* 0x01000c00ff0477ac */ /* 0x000ea20008000a00 */
[----:B------:R-:W-:Y:S02]  /*1030*/  HFMA2 R12, -RZ, RZ, 0, 5.9604644775390625e-08 ;  /* 0x00000001ff0c7431 */ /* 0x000fe400000001ff */
[----:B------:R-:W-:Y:S01]  /*1040*/  IMAD.MOV.U32 R8, RZ, RZ, 0x3e ;  /* 0x0000003eff087424 */ /* 0x000fe200078e00ff */
[----:B------:R-:W3:Y:S01]  /*1050*/  LDCU.64 UR6, c[0x4][0x38] ;  /* 0x01000700ff0677ac */ /* 0x000ee20008000a00 */
[----:B------:R-:W4:Y:S01]  /*1060*/  LDC.64 R14, c[0x4][R14] ;  /* 0x010000000e0e7b82 */ /* 0x000f220000000a00 */
[----:B------:R-:W-:Y:S01]  /*1070*/  IMAD.MOV.U32 R13, RZ, RZ, RZ ;  /* 0x000000ffff0d7224 */ /* 0x000fe200078e00ff */
[----:B------:R-:W5:Y:S01]  /*1080*/  LDCU.64 UR8, c[0x4][0x18] ;  /* 0x01000300ff0877ac */ /* 0x000f620008000a00 */
[----:B--2---:R-:W-:Y:S02]  /*1090*/  IMAD.U32 R4, RZ, RZ, UR4 ;  /* 0x00000004ff047e24 */ /* 0x004fe4000f8e00ff */
[----:B-1----:R-:W-:-:S02]  /*10a0*/  IMAD.U32 R5, RZ, RZ, UR5 ;  /* 0x00000005ff057e24 */ /* 0x002fc4000f8e00ff */
[----:B---3--:R-:W-:Y:S02]  /*10b0*/  IMAD.U32 R6, RZ, RZ, UR6 ;  /* 0x00000006ff067e24 */ /* 0x008fe4000f8e00ff */
[----:B------:R-:W-:Y:S02]  /*10c0*/  IMAD.U32 R7, RZ, RZ, UR7 ;  /* 0x00000007ff077e24 */ /* 0x000fe4000f8e00ff */
[----:B-----5:R-:W-:Y:S02]  /*10d0*/  IMAD.U32 R10, RZ, RZ, UR8 ;  /* 0x00000008ff0a7e24 */ /* 0x020fe4000f8e00ff */
[----:B------:R-:W-:-:S07]  /*10e0*/  IMAD.U32 R11, RZ, RZ, UR9 ;  /* 0x00000009ff0b7e24 */ /* 0x000fce000f8e00ff */
[----:B------:R-:W-:-:S07]  /*10f0*/  LEPC R20, `(.L_x_62) ;  /* 0x000000001014794e */ /* 0x000fce0000000000 */
[----:B0---4-:R-:W-:Y:S05]  /*1100*/  CALL.ABS.NOINC R14 ;  /* 0x000000000e007343 */ /* 0x011fea0003c00000 */
.L_x_62:
[----:B------:R2:W3:Y:S02]  /*1110*/  LDS.U16 R0, [R22] ;  /* 0x0000000016007984 */ /* 0x0004e40000000400 */
.L_x_61:
[----:B------:R-:W-:Y:S05]  /*1120*/  BSYNC.RECONVERGENT B6 ;  /* 0x0000000000067941 */ /* 0x000fea0003800200 */
.L_x_60:
[----:B------:R-:W-:Y:S01]  /*1130*/  VIADD R3, R17, 0x1 ;  /* 0x0000000111037836 */ /* 0x000fe20000000000 */
[----:B---3--:R-:W-:Y:S01]  /*1140*/  LOP3.LUT R0, R0, 0xffff, RZ, 0xc0, !PT ;  /* 0x0000ffff00007812 */ /* 0x008fe200078ec0ff */
[----:B------:R-:W-:Y:S03]  /*1150*/  BSSY.RECONVERGENT B6, `(.L_x_63) ;  /* 0x0000013000067945 */ /* 0x000fe60003800200 */
[----:B------:R-:W-:-:S13]  /*1160*/  ISETP.NE.AND P0, PT, R3, R0, PT ;  /* 0x000000000300720c */ /* 0x000fda0003f05270 */
[----:B------:R-:W-:Y:S05]  /*1170*/  @!P0 BRA `(.L_x_64) ;  /* 0x0000000000408947 */ /* 0x000fea0003800000 */
[----:B------:R-:W-:Y:S01]  /*1180*/  MOV R14, 0x8 ;  /* 0x00000008000e7802 */ /* 0x000fe20000000f00 */
[----:B------:R-:W3:Y:S01]  /*1190*/  LDCU.64 UR4, c[0x4][0x68] ;  /* 0x01000d00ff0477ac */ /* 0x000ee20008000a00 */
[----:B------:R-:W-:Y:S02]  /*11a0*/  HFMA2 R8, -RZ, RZ, 0, 3.69548797607421875e-06 ;  /* 0x0000003eff087431 */ /* 0x000fe400000001ff */
[----:B------:R-:W-:Y:S01]  /*11b0*/  IMAD.MOV.U32 R12, RZ, RZ, 0x1 ;  /* 0x00000001ff0c7424 */ /* 0x000fe200078e00ff */
[----:B------:R-:W4:Y:S01]  /*11c0*/  LDCU.64 UR6, c[0x4][0x38] ;  /* 0x01000700ff0677ac */ /* 0x000f220008000a00 */
[----:B------:R-:W5:Y:S01]  /*11d0*/  LDC.64 R14, c[0x4][R14] ;  /* 0x010000000e0e7b82 */ /* 0x000f620000000a00 */
[----:B------:R-:W-:Y:S01]  /*11e0*/  IMAD.MOV.U32 R13, RZ, RZ, RZ ;  /* 0x000000ffff0d7224 */ /* 0x000fe200078e00ff */
[----:B------:R-:W0:Y:S01]  /*11f0*/  LDCU.64 UR8, c[0x4][0x18] ;  /* 0x01000300ff0877ac */ /* 0x000e220008000a00 */
[----:B---3--:R-:W-:Y:S02]  /*1200*/  IMAD.U32 R4, RZ, RZ, UR4 ;  /* 0x00000004ff047e24 */ /* 0x008fe4000f8e00ff */
[----:B-1----:R-:W-:-:S02]  /*1210*/  IMAD.U32 R5, RZ, RZ, UR5 ;  /* 0x00000005ff057e24 */ /* 0x002fc4000f8e00ff */
[----:B----4-:R-:W-:Y:S02]  /*1220*/  IMAD.U32 R6, RZ, RZ, UR6 ;  /* 0x00000006ff067e24 */ /* 0x010fe4000f8e00ff */
[----:B------:R-:W-:Y:S02]  /*1230*/  IMAD.U32 R7, RZ, RZ, UR7 ;  /* 0x00000007ff077e24 */ /* 0x000fe4000f8e00ff */
[----:B0-----:R-:W-:Y:S02]  /*1240*/  IMAD.U32 R10, RZ, RZ, UR8 ;  /* 0x00000008ff0a7e24 */ /* 0x001fe4000f8e00ff */
[----:B------:R-:W-:-:S07]  /*1250*/  IMAD.U32 R11, RZ, RZ, UR9 ;  /* 0x00000009ff0b7e24 */ /* 0x000fce000f8e00ff */
[----:B------:R-:W-:-:S07]  /*1260*/  LEPC R20, `(.L_x_64) ;  /* 0x000000001014794e */ /* 0x000fce0000000000 */
[----:B--2--5:R-:W-:Y:S05]  /*1270*/  CALL.ABS.NOINC R14 ;  /* 0x000000000e007343 */ /* 0x024fea0003c00000 */
.L_x_64:
[----:B------:R-:W-:Y:S05]  /*1280*/  BSYNC.RECONVERGENT B6 ;  /* 0x0000000000067941 */ /* 0x000fea0003800200 */
.L_x_63:
[----:B------:R-:W3:Y:S01]  /*1290*/  LDCU UR4, c[0x0][0x380] ;  /* 0x00007000ff0477ac */ /* 0x000ee20008000800 */
[----:B------:R-:W-:-:S05]  /*12a0*/  IMAD.IADD R17, R2, 0x1, R17 ;  /* 0x0000000102117824 */ /* 0x000fca00078e0211 */
[----:B---3--:R-:W-:-:S13]  /*12b0*/  ISETP.GE.U32.AND P0, PT, R17, UR4, PT ;  /* 0x0000000411007c0c */ /* 0x008fda000bf06070 */
[----:B------:R-:W-:Y:S05]  /*12c0*/  @!P0 BRA `(.L_x_65) ;  /* 0xfffffff800d48947 */ /* 0x000fea000383ffff */
[----:B------:R-:W-:Y:S05]  /*12d0*/  EXIT ;  /* 0x000000000000794d */ /* 0x000fea0003800000 */
.L_x_46:
[----:B------:R-:W-:Y:S01]  /*12e0*/  BSSY B0, `(.L_x_66) ;  /* 0x0000007000007945 */ /* 0x000fe20003800000 */
[----:B------:R-:W-:Y:S02]  /*12f0*/  IMAD.MOV.U32 R12, RZ, RZ, 0x1 ;  /* 0x00000001ff0c7424 */ /* 0x000fe400078e00ff */
[----:B------:R-:W-:Y:S02]  /*1300*/  IMAD.MOV.U32 R11, RZ, RZ, RZ ;  /* 0x000000ffff0b7224 */ /* 0x000fe400078e00ff */
[----:B------:R-:W-:-:S07]  /*1310*/  IMAD.MOV.U32 R15, RZ, RZ, -0x1 ;  /* 0xffffffffff0f7424 */ /* 0x000fce00078e00ff */
[----:B01----:R-:W-:Y:S05]  /*1320*/  WARPSYNC.COLLECTIVE R15, `(.L_x_67) ;  /* 0x000000000f087348 */ /* 0x003fea0003c00000 */
[----:B-1----:R1:W2:Y:S02]  /*1330*/  SHFL.UP P6, R14, R13, R12, R11 ;  /* 0x0400000c0d0e7389 */ /* 0x0022a400000c000b */
[----:B012---:R-:W-:Y:S05]  /*1340*/  ENDCOLLECTIVE ;  /* 0x000000000000791b */ /* 0x007fea0003800000 */
.L_x_67:
[----:B------:R-:W-:Y:S05]  /*1350*/  BSYNC B0 ;  /* 0x0000000000007941 */ /* 0x000fea0003800000 */
.L_x_66:
[----:B------:R-:W-:Y:S01]  /*1360*/  SEL R14, R14, RZ, P4 ;  /* 0x000000ff0e0e7207 */ /* 0x000fe20002000000 */
[----:B------:R-:W-:Y:S01]  /*1370*/  IMAD.MOV.U32 R12, RZ, RZ, 0x2 ;  /* 0x00000002ff0c7424 */ /* 0x000fe200078e00ff */
[----:B------:R-:W-:Y:S01]  /*1380*/  MOV R11, RZ ;  /* 0x000000ff000b7202 */ /* 0x000fe20000000f00 */
[----:B------:R-:W-:Y:S02]  /*1390*/  IMAD.MOV.U32 R15, RZ, RZ, -0x1 ;  /* 0xffffffffff0f7424 */ /* 0x000fe400078e00ff */
[----:B------:R-:W-:-:S05]  /*13a0*/  IMAD.IADD R3, R13, 0x1, R14 ;  /* 0x000000010d037824 */ /* 0x000fca00078e020e */
[----:B------:R-:W-:-:S07]  /*13b0*/  LOP3.LUT R13, R3, 0xffff, RZ, 0xc0, !PT ;  /* 0x0000ffff030d7812 */ /* 0x000fce00078ec0ff */
[----:B------:R-:W-:Y:S05]  /*13c0*/  WARPSYNC.COLLECTIVE R15, `(.L_x_68) ;  /* 0x000000000f087348 */ /* 0x000fea0003c00000 */
[----:B------:R0:W1:Y:S02]  /*13d0*/  SHFL.UP P6, R14, R13, R12, R11 ;  /* 0x0400000c0d0e7389 */ /* 0x00006400000c000b */
[----:B01----:R-:W-:Y:S05]  /*13e0*/  ENDCOLLECTIVE ;  /* 0x000000000000791b */ /* 0x003fea0003800000 */
.L_x_68:
[----:B------:R-:W-:Y:S01]  /*13f0*/  IMAD.MOV.U32 R12, RZ, RZ, 0x4 ;  /* 0x00000004ff0c7424 */ /* 0x000fe200078e00ff */
[----:B------:R-:W-:-:S05]  /*1400*/  SEL R0, R14, RZ, P3 ;  /* 0x000000ff0e007207 */ /* 0x000fca0001800000 */
[----:B------:R-:W-:-:S05]  /*1410*/  IMAD.IADD R0, R3, 0x1, R0 ;  /* 0x0000000103007824 */ /* 0x000fca00078e0200 */
[----:B------:R-:W-:-:S05]  /*1420*/  LOP3.LUT R3, R0, 0xffff, RZ, 0xc0, !PT ;  /* 0x0000ffff00037812 */ /* 0x000fca00078ec0ff */
[----:B------:R-:W-:-:S07]  /*1430*/  IMAD.MOV.U32 R13, RZ, RZ, R3 ;  /* 0x000000ffff0d7224 */ /* 0x000fce00078e0003 */
[----:B------:R-:W-:Y:S05]  /*1440*/  WARPSYNC.COLLECTIVE R15, `(.L_x_69) ;  /* 0x000000000f087348 */ /* 0x000fea0003c00000 */
[----:B------:R0:W1:Y:S02]  /*1450*/  SHFL.UP P6, R14, R13, R12, R11 ;  /* 0x0400000c0d0e7389 */ /* 0x00006400000c000b */
[----:B01----:R-:W-:Y:S05]  /*1460*/  ENDCOLLECTIVE ;  /* 0x000000000000791b */ /* 0x003fea0003800000 */
.L_x_69:
        /* <DEDUP_REMOVED lines=8> */
.L_x_70:
[----:B------:R-:W-:Y:S01]  /*14f0*/  IMAD.MOV.U32 R12, RZ, RZ, 0x10 ;  /* 0x00000010ff0c7424 */ /* 0x000fe200078e00ff */
[----:B------:R-:W-:-:S05]  /*1500*/  SEL R3, R14, RZ, P1 ;  /* 0x000000ff0e037207 */ /* 0x000fca0000800000 */
[----:B------:R-:W-:-:S05]  /*1510*/  IMAD.IADD R0, R0, 0x1, R3 ;  /* 0x0000000100007824 */ /* 0x000fca00078e0203 */
[----:B------:R-:W-:-:S04]  /*1520*/  LOP3.LUT R5, R0, 0xffff, RZ, 0xc0, !PT ;  /* 0x0000ffff00057812 */ /* 0x000fc800078ec0ff */
[----:B------:R-:W-:-:S07]  /*1530*/  MOV R13, R5 ;  /* 0x00000005000d7202 */ /* 0x000fce0000000f00 */
[----:B------:R-:W-:Y:S05]  /*1540*/  WARPSYNC.COLLECTIVE R15, `(.L_x_71) ;  /* 0x000000000f087348 */ /* 0x000fea0003c00000 */
[----:B------:R0:W1:Y:S02]  /*1550*/  SHFL.UP P6, R14, R13, R12, R11 ;  /* 0x0400000c0d0e7389 */ /* 0x00006400000c000b */
[----:B01----:R-:W-:Y:S05]  /*1560*/  ENDCOLLECTIVE ;  /* 0x000000000000791b */ /* 0x003fea0003800000 */
.L_x_71:
[----:B------:R-:W-:Y:S05]  /*1570*/  BRA `(.L_x_72) ;  /* 0xfffffff0002c7947 */ /* 0x000fea000383ffff */
.L_x_52:
[----:B------:R-:W-:Y:S01]  /*1580*/  IMAD.MOV.U32 R12, RZ, RZ, 0x1 ;  /* 0x00000001ff0c7424 */ /* 0x000fe200078e00ff */
[----:B------:R-:W-:Y:S01]  /*1590*/  ISETP.NE.AND P0, PT, R16, RZ, PT ;  /* 0x000000ff1000720c */ /* 0x000fe20003f05270 */
[----:B------:R-:W-:Y:S02]  /*15a0*/  IMAD.MOV.U32 R11, RZ, RZ, RZ ;  /* 0x000000ffff0b7224 */ /* 0x000fe400078e00ff */
[----:B------:R-:W-:-:S10]  /*15b0*/  IMAD.MOV.U32 R15, RZ, RZ, -0x1 ;  /* 0xffffffffff0f7424 */ /* 0x000fd400078e00ff */
[----:B012---:R-:W-:Y:S05]  /*15c0*/  WARPSYNC.COLLECTIVE R15, `(.L_x_73) ;  /* 0x000000000f087348 */ /* 0x007fea0003c00000 */
[----:B--2---:R2:W3:Y:S02]  /*15d0*/  SHFL.UP P6, R14, R13, R12, R11 ;  /* 0x0400000c0d0e7389 */ /* 0x0044e400000c000b */
[----:B0123--:R-:W-:Y:S05]  /*15e0*/  ENDCOLLECTIVE ;  /* 0x000000000000791b */ /* 0x00ffea0003800000 */
.L_x_73:
[----:B------:R-:W-:Y:S01]  /*15f0*/  IMAD.MOV.U32 R12, RZ, RZ, 0x2 ;  /* 0x00000002ff0c7424 */ /* 0x000fe200078e00ff */
[----:B------:R-:W-:Y:S02]  /*1600*/  SEL R0, R14, RZ, P0 ;  /* 0x000000ff0e007207 */ /* 0x000fe40000000000 */
[----:B------:R-:W-:-:S03]  /*1610*/  ISETP.GE.U32.AND P0, PT, R16, 0x2, PT ;  /* 0x000000021000780c */ /* 0x000fc60003f06070 */
[----:B------:R-:W-:-:S05]  /*1620*/  IMAD.IADD R0, R13, 0x1, R0 ;  /* 0x000000010d007824 */ /* 0x000fca00078e0200 */
[----:B------:R-:W-:-:S05]  /*1630*/  LOP3.LUT R3, R0, 0xffff, RZ, 0xc0, !PT ;  /* 0x0000ffff00037812 */ /* 0x000fca00078ec0ff */
[----:B------:R-:W-:-:S07]  /*1640*/  IMAD.MOV.U32 R13, RZ, RZ, R3 ;  /* 0x000000ffff0d7224 */ /* 0x000fce00078e0003 */
[----:B------:R-:W-:Y:S05]  /*1650*/  WARPSYNC.COLLECTIVE R15, `(.L_x_74) ;  /* 0x000000000f087348 */ /* 0x000fea0003c00000 */
[----:B------:R0:W1:Y:S02]  /*1660*/  SHFL.UP P6, R14, R13, R12, R11 ;  /* 0x0400000c0d0e7389 */ /* 0x00006400000c000b */
[----:B01----:R-:W-:Y:S05]  /*1670*/  ENDCOLLECTIVE ;  /* 0x000000000000791b */ /* 0x003fea0003800000 */
.L_x_74:
[----:B------:R-:W-:Y:S01]  /*1680*/  IMAD.MOV.U32 R12, RZ, RZ, 0x4 ;  /* 0x00000004ff0c7424 */ /* 0x000fe200078e00ff */
[----:B------:R-:W-:Y:S02]  /*1690*/  SEL R3, R14, RZ, P0 ;  /* 0x000000ff0e037207 */ /* 0x000fe40000000000 */
[----:B------:R-:W-:-:S03]  /*16a0*/  ISETP.GE.U32.AND P0, PT, R16, 0x4, PT ;  /* 0x000000041000780c */ /* 0x000fc60003f06070 */
[----:B------:R-:W-:-:S05]  /*16b0*/  IMAD.IADD R0, R0, 0x1, R3 ;  /* 0x0000000100007824 */ /* 0x000fca00078e0203 */
[----:B------:R-:W-:-:S04]  /*16c0*/  LOP3.LUT R4, R0, 0xffff, RZ, 0xc0, !PT ;  /* 0x0000ffff00047812 */ /* 0x000fc800078ec0ff */
[----:B------:R-:W-:-:S07]  /*16d0*/  MOV R13, R4 ;  /* 0x00000004000d7202 */ /* 0x000fce0000000f00 */
[----:B------:R-:W-:Y:S05]  /*16e0*/  WARPSYNC.COLLECTIVE R15, `(.L_x_75) ;  /* 0x000000000f087348 */ /* 0x000fea0003c00000 */
[----:B------:R0:W1:Y:S02]  /*16f0*/  SHFL.UP P6, R14, R13, R12, R11 ;  /* 0x0400000c0d0e7389 */ /* 0x00006400000c000b */
[----:B01----:R-:W-:Y:S05]  /*1700*/  ENDCOLLECTIVE ;  /* 0x000000000000791b */ /* 0x003fea0003800000 */
.L_x_75:
        /* <DEDUP_REMOVED lines=9> */
.L_x_76:
        /* <DEDUP_REMOVED lines=8> */
.L_x_77:
[----:B------:R-:W-:Y:S05]  /*1820*/  BRA `(.L_x_78) ;  /* 0xfffffff000907947 */ /* 0x000fea000383ffff */
.L_x_79:
        /* <DEDUP_REMOVED lines=13> */
.L_x_81:


//--------------------- .nv.global.init           --------------------------
	.section	.nv.global.init,"aw",@progbits
.nv.global.init:
	.type		$str$4,@object
	.size		$str$4,($str$7 - $str$4)
$str$4:
        /*0000*/ 	.byte	0x31, 0x3d, 0x3d, 0x63, 0x5b, 0x30, 0x5d, 0x00
	.type		$str$7,@object
	.size		$str$7,($str$3 - $str$7)
$str$7:
        /*0008*/ 	.byte	0x63, 0x5b, 0x69, 0x5d, 0x3d, 0x3d, 0x69, 0x2b, 0x31, 0x00
	.type		$str$3,@object
	.size		$str$3,($str - $str$3)
$str$3:
        /*0012*/ 	.byte	0x77, 0x61, 0x72, 0x70, 0x49, 0x64, 0x3c, 0x33, 0x32, 0x00
	.type		$str,@object
	.size		$str,($str$6 - $str)
$str:
        /*001c*/ 	.byte	0x73, 0x69, 0x7a, 0x65, 0x3c, 0x3d, 0x31, 0x30, 0x32, 0x34, 0x00
	.type		$str$6,@object
	.size		$str$6,($str$2 - $str$6)
$str$6:
        /*0027*/ 	.byte	0x63, 0x5b, 0x69, 0x5d, 0x3d, 0x3d, 0x63, 0x5b, 0x69, 0x2d, 0x31, 0x5d, 0x2b, 0x31, 0x00
	.type		$str$2,@object
	.size		$str$2,($str$5 - $str$2)
$str$2:
        /*0036*/ 	.byte	0x30, 0x3d, 0x3d, 0x62, 0x6c, 0x6f, 0x63, 0x6b, 0x44, 0x69, 0x6d, 0x2e, 0x78, 0x25, 0x33, 0x32
        /*0046*/ 	.byte	0x00
	.type		$str$5,@object
	.size		$str$5,($str$1 - $str$5)
$str$5:
        /*0047*/ 	.byte	0x66, 0x61, 0x69, 0x6c, 0x65, 0x64, 0x20, 0x25, 0x64, 0x20, 0x25, 0x64, 0x20, 0x25, 0x64, 0x3a
        /*0057*/ 	.byte	0x20, 0x25, 0x64, 0x20, 0x25, 0x64, 0x0a, 0x00
	.type		$str$1,@object
	.size		$str$1,(__unnamed_4 - $str$1)
$str$1:
        /*005f*/ 	.byte	0x2f, 0x74, 0x6d, 0x70, 0x2f, 0x73, 0x61, 0x73, 0x73, 0x5f, 0x63, 0x75, 0x5f, 0x61, 0x77, 0x6f
        /*006f*/ 	.byte	0x6e, 0x78, 0x33, 0x75, 0x67, 0x2f, 0x6b, 0x2e, 0x63, 0x75, 0x00
	.type		__unnamed_4,@object
	.size		__unnamed_4,(__unnamed_2 - __unnamed_4)
__unnamed_4:
        /*007a*/ 	.byte	0x76, 0x6f, 0x69, 0x64, 0x20, 0x74, 0x65, 0x73, 0x74, 0x50, 0x72, 0x65, 0x66, 0x69, 0x78, 0x53
        /*008a*/ 	.byte	0x63, 0x61, 0x6e, 0x28, 0x75, 0x6e, 0x73, 0x69, 0x67, 0x6e, 0x65, 0x64, 0x20, 0x69, 0x6e, 0x74
        /*009a*/ 	.byte	0x29, 0x20, 0x5b, 0x77, 0x69, 0x74, 0x68, 0x20, 0x54, 0x20, 0x3d, 0x20, 0x66, 0x6c, 0x6f, 0x61
        /*00aa*/ 	.byte	0x74, 0x5d, 0x00
	.type		__unnamed_2,@object
	.size		__unnamed_2,(__unnamed_3 - __unnamed_2)
__unnamed_2:
        /*00ad*/ 	.byte	0x76, 0x6f, 0x69, 0x64, 0x20, 0x74, 0x65, 0x73, 0x74, 0x50, 0x72, 0x65, 0x66, 0x69, 0x78, 0x53
        /*00bd*/ 	.byte	0x63, 0x61, 0x6e, 0x28, 0x75, 0x6e, 0x73, 0x69, 0x67, 0x6e, 0x65, 0x64, 0x20, 0x69, 0x6e, 0x74
        /*00cd*/ 	.byte	0x29, 0x20, 0x5b, 0x77, 0x69, 0x74, 0x68, 0x20, 0x54, 0x20, 0x3d, 0x20, 0x75, 0x6e, 0x73, 0x69
        /*00dd*/ 	.byte	0x67, 0x6e, 0x65, 0x64, 0x20, 0x73, 0x68, 0x6f, 0x72, 0x74, 0x5d, 0x00
	.type		__unnamed_3,@object
	.size		__unnamed_3,(__unnamed_1 - __unnamed_3)
__unnamed_3:
        /*00e9*/ 	.byte	0x76, 0x6f, 0x69, 0x64, 0x20, 0x62, 0x6c, 0x6f, 0x63, 0x6b, 0x50, 0x72, 0x65, 0x66, 0x69, 0x78
        /*00f9*/ 	.byte	0x53, 0x63, 0x61, 0x6e, 0x28, 0x54, 0x20, 0x2a, 0x2c, 0x20, 0x75, 0x6e, 0x73, 0x69, 0x67, 0x6e
        /*0109*/ 	.byte	0x65, 0x64, 0x20, 0x69, 0x6e, 0x74, 0x2c, 0x20, 0x54, 0x20, 0x2a, 0x29, 0x20, 0x5b, 0x77, 0x69
        /*0119*/ 	.byte	0x74, 0x68, 0x20, 0x54, 0x20, 0x3d, 0x20, 0x66, 0x6c, 0x6f, 0x61, 0x74, 0x5d, 0x00
	.type		__unnamed_1,@object
	.size		__unnamed_1,(.L_0 - __unnamed_1)
__unnamed_1:
        /*0127*/ 	.byte	0x76, 0x6f, 0x69, 0x64, 0x20, 0x62, 0x6c, 0x6f, 0x63, 0x6b, 0x50, 0x72, 0x65, 0x66, 0x69, 0x78
        /*0137*/ 	.byte	0x53, 0x63, 0x61, 0x6e, 0x28, 0x54, 0x20, 0x2a, 0x2c, 0x20, 0x75, 0x6e, 0x73, 0x69, 0x67, 0x6e
        /*0147*/ 	.byte	0x65, 0x64, 0x20, 0x69, 0x6e, 0x74, 0x2c, 0x20, 0x54, 0x20, 0x2a, 0x29, 0x20, 0x5b, 0x77, 0x69
        /*0157*/ 	.byte	0x74, 0x68, 0x20, 0x54, 0x20, 0x3d, 0x20, 0x75, 0x6e, 0x73, 0x69, 0x67, 0x6e, 0x65, 0x64, 0x20
        /*0167*/ 	.byte	0x73, 0x68, 0x6f, 0x72, 0x74, 0x5d, 0x00
.L_0:


//--------------------- .nv.shared._Z14testPrefixScanIfEvj --------------------------
	.section	.nv.shared._Z14testPrefixScanIfEvj,"aw",@nobits
	.sectionflags	@""
	.align	4
.nv.shared._Z14testPrefixScanIfEvj:
	.zero		5248


//--------------------- .nv.shared.reserved.0     --------------------------
	.section	.nv.shared.reserved.0,"aw",@nobits
	.weak		__nv_reservedSMEM_offset_0_alias
	.size		__nv_reservedSMEM_offset_0_alias, 0, 64
	.other		__nv_reservedSMEM_offset_0_alias,@"STO_CUDA_RESERVED_SHARED STV_DEFAULT"
__nv_reservedSMEM_offset_0_alias:
	.zero		0
	.zero		64


//--------------------- .nv.shared._Z14testPrefixScanItEvj --------------------------
	.section	.nv.shared._Z14testPrefixScanItEvj,"aw",@nobits
	.sectionflags	@""
	.align	2
.nv.shared._Z14testPrefixScanItEvj:
	.zero		3136


//--------------------- .nv.constant0._Z14testPrefixScanIfEvj --------------------------
	.section	.nv.constant0._Z14testPrefixScanIfEvj,"a",@progbits
	.sectionflags	@""
	.align	4
.nv.constant0._Z14testPrefixScanIfEvj:
	.zero		900


//--------------------- .nv.constant0._Z14testPrefixScanItEvj --------------------------
	.section	.nv.constant0._Z14testPrefixScanItEvj,"a",@progbits
	.sectionflags	@""
	.align	4
.nv.constant0._Z14testPrefixScanItEvj:
	.zero		900


//--------------------- SYMBOLS --------------------------

	.type		.nv.reservedSmem.offset0,@object
	.size		.nv.reservedSmem.offset0,0x4
	.type		.nv.reservedSmem.cap,@object
	.size		.nv.reservedSmem.cap,0x4
	.type		vprintf,@function
	.type		__assertfail,@function
